	.target	sm_90a

	.elftype	@"ET_EXEC"


//--------------------- .note.nv.tkinfo           --------------------------
	.section	.note.nv.tkinfo,"",@"SHT_NOTE"
	.sectionflags	@"SHF_NOTE_NV_TKINFO"
	.tkinfo
        /*0018*/ 	.word	0x00000002
        /*0030*/ 	.string	""
        /*0030*/ 	.string	"ptxas"
        /*0030*/ 	.string	"Cuda compilation tools, release 13.0, V13.0.88"
        /*0030*/ 	.string	"Build cuda_13.0.r13.0/compiler.36424714_0"
        /*0030*/ 	.string	"-arch sm_90a -m 64 "



//--------------------- .note.nv.cuinfo           --------------------------
	.section	.note.nv.cuinfo,"",@"SHT_NOTE"
	.sectionflags	@"SHF_NOTE_NV_CUINFO"
        /*0018*/ 	.short	0x0002
        /*001a*/ 	.short	0x005a
        /*001c*/ 	.short	0x0082
	.zero		2


//--------------------- .nv.info                  --------------------------
	.section	.nv.info,"",@"SHT_CUDA_INFO"
	.align	4


	//----- nvinfo : EIATTR_REGCOUNT
	.align		4
        /*0000*/ 	.byte	0x04, 0x2f
        /*0002*/ 	.short	(.L_12 - .L_11)
	.align		4
.L_11:
        /*0004*/ 	.word	index@(_ZN7cutlass13device_kernelINS_4gemm6kernel13GemmUniversalIN4cute5tupleIJiiiiEEENS1_10collective13CollectiveMmaINS1_40MainloopSm90TmaGmmaWarpSpecializedSparseILi5ENS5_IJNS4_1CILi1EEENSA_ILi2EEESB_EEENS1_32KernelTmaWarpSpecializedPingpongEEENS5_IJNSA_ILi64EEENSA_ILi128EEESH_EEENS_6half_tENS5_IJNS4_6LayoutINS5_IJiNS5_IJSC_iEEEiEEENS5_IJlNS5_IJSB_SC_EEElEEEEENSK_INS5_IJNS5_IJNS5_IJNSA_ILi8EEESC_NSA_ILi4EEEEEEiEEENS5_IJNS5_IJNSA_ILi16EEESC_SR_EEEiEEEiEEENS5_IJNS5_IJNS5_IJSH_SU_NSA_ILi2048EEEEEENSA_ILi8192EEEEEENS5_IJNS5_IJSB_NSA_ILi1024EEENSA_ILi32EEEEEElEEElEEEEEEEESJ_NS5_IJlSB_lEEENS4_8TiledMMAINS4_8MMA_AtomIJNS4_4SM904GMMA6SPARSE27GMMA_64x128x32_F32F16F16_SSILNS1D_5MajorE0ELS1G_0ELNS1D_7ScaleInE1ELS1H_1ELNS1D_9SparseSelE0EEEEEENSK_INS5_IJSB_SB_SB_EEENS5_IJNSA_ILi0EEES1M_S1M_EEEEENS5_IJNS4_10UnderscoreES1P_S1P_EEEEENS4_23SM90_TMA_LOAD_MULTICASTENS4_14ComposedLayoutINS4_7SwizzleILi3ELi4ELi3EEENS4_25smem_sparse_ptr_flag_bitsILi2ELi16EEENSK_INS5_IJNS5_IJSB_SQ_EEENS5_IJSC_SG_EEEEEENS5_IJNS5_IJS1M_SH_EEESN_EEEEEEEvNS4_8identityENS4_13SM90_TMA_LOADENS1T_IS1V_NS4_18smem_ptr_flag_bitsILi16EEENSK_INS5_IJSQ_SG_EEENS5_IJSG_SB_EEEEEEEvS25_EENS_8epilogue10collective6detail29Sm90TmaWarpSpecializedAdapterINS2F_15DefaultEpilogueIfNS5_IJSB_llEEES2J_NS2E_6thread17LinearCombinationIfLi1EffLNS2K_9ScaleType4KindE0ELNS_15FloatRoundStyleE2EfEENS1_15EpilogueDefaultEEEEEvvEEEEvNT_6ParamsE)
        /*0008*/ 	.word	0x000000a8


	//----- nvinfo : EIATTR_FRAME_SIZE
	.align		4
.L_12:
        /*000c*/ 	.byte	0x04, 0x11
        /*000e*/ 	.short	(.L_14 - .L_13)
	.align		4
.L_13:
        /*0010*/ 	.word	index@(_ZN7cutlass13device_kernelINS_4gemm6kernel13GemmUniversalIN4cute5tupleIJiiiiEEENS1_10collective13CollectiveMmaINS1_40MainloopSm90TmaGmmaWarpSpecializedSparseILi5ENS5_IJNS4_1CILi1EEENSA_ILi2EEESB_EEENS1_32KernelTmaWarpSpecializedPingpongEEENS5_IJNSA_ILi64EEENSA_ILi128EEESH_EEENS_6half_tENS5_IJNS4_6LayoutINS5_IJiNS5_IJSC_iEEEiEEENS5_IJlNS5_IJSB_SC_EEElEEEEENSK_INS5_IJNS5_IJNS5_IJNSA_ILi8EEESC_NSA_ILi4EEEEEEiEEENS5_IJNS5_IJNSA_ILi16EEESC_SR_EEEiEEEiEEENS5_IJNS5_IJNS5_IJSH_SU_NSA_ILi2048EEEEEENSA_ILi8192EEEEEENS5_IJNS5_IJSB_NSA_ILi1024EEENSA_ILi32EEEEEElEEElEEEEEEEESJ_NS5_IJlSB_lEEENS4_8TiledMMAINS4_8MMA_AtomIJNS4_4SM904GMMA6SPARSE27GMMA_64x128x32_F32F16F16_SSILNS1D_5MajorE0ELS1G_0ELNS1D_7ScaleInE1ELS1H_1ELNS1D_9SparseSelE0EEEEEENSK_INS5_IJSB_SB_SB_EEENS5_IJNSA_ILi0EEES1M_S1M_EEEEENS5_IJNS4_10UnderscoreES1P_S1P_EEEEENS4_23SM90_TMA_LOAD_MULTICASTENS4_14ComposedLayoutINS4_7SwizzleILi3ELi4ELi3EEENS4_25smem_sparse_ptr_flag_bitsILi2ELi16EEENSK_INS5_IJNS5_IJSB_SQ_EEENS5_IJSC_SG_EEEEEENS5_IJNS5_IJS1M_SH_EEESN_EEEEEEEvNS4_8identityENS4_13SM90_TMA_LOADENS1T_IS1V_NS4_18smem_ptr_flag_bitsILi16EEENSK_INS5_IJSQ_SG_EEENS5_IJSG_SB_EEEEEEEvS25_EENS_8epilogue10collective6detail29Sm90TmaWarpSpecializedAdapterINS2F_15DefaultEpilogueIfNS5_IJSB_llEEES2J_NS2E_6thread17LinearCombinationIfLi1EffLNS2K_9ScaleType4KindE0ELNS_15FloatRoundStyleE2EfEENS1_15EpilogueDefaultEEEEEvvEEEEvNT_6ParamsE)
        /*0014*/ 	.word	0x00000000


	//----- nvinfo : EIATTR_MIN_STACK_SIZE
	.align		4
.L_14:
        /*0018*/ 	.byte	0x04, 0x12
        /*001a*/ 	.short	(.L_16 - .L_15)
	.align		4
.L_15:
        /*001c*/ 	.word	index@(_ZN7cutlass13device_kernelINS_4gemm6kernel13GemmUniversalIN4cute5tupleIJiiiiEEENS1_10collective13CollectiveMmaINS1_40MainloopSm90TmaGmmaWarpSpecializedSparseILi5ENS5_IJNS4_1CILi1EEENSA_ILi2EEESB_EEENS1_32KernelTmaWarpSpecializedPingpongEEENS5_IJNSA_ILi64EEENSA_ILi128EEESH_EEENS_6half_tENS5_IJNS4_6LayoutINS5_IJiNS5_IJSC_iEEEiEEENS5_IJlNS5_IJSB_SC_EEElEEEEENSK_INS5_IJNS5_IJNS5_IJNSA_ILi8EEESC_NSA_ILi4EEEEEEiEEENS5_IJNS5_IJNSA_ILi16EEESC_SR_EEEiEEEiEEENS5_IJNS5_IJNS5_IJSH_SU_NSA_ILi2048EEEEEENSA_ILi8192EEEEEENS5_IJNS5_IJSB_NSA_ILi1024EEENSA_ILi32EEEEEElEEElEEEEEEEESJ_NS5_IJlSB_lEEENS4_8TiledMMAINS4_8MMA_AtomIJNS4_4SM904GMMA6SPARSE27GMMA_64x128x32_F32F16F16_SSILNS1D_5MajorE0ELS1G_0ELNS1D_7ScaleInE1ELS1H_1ELNS1D_9SparseSelE0EEEEEENSK_INS5_IJSB_SB_SB_EEENS5_IJNSA_ILi0EEES1M_S1M_EEEEENS5_IJNS4_10UnderscoreES1P_S1P_EEEEENS4_23SM90_TMA_LOAD_MULTICASTENS4_14ComposedLayoutINS4_7SwizzleILi3ELi4ELi3EEENS4_25smem_sparse_ptr_flag_bitsILi2ELi16EEENSK_INS5_IJNS5_IJSB_SQ_EEENS5_IJSC_SG_EEEEEENS5_IJNS5_IJS1M_SH_EEESN_EEEEEEEvNS4_8identityENS4_13SM90_TMA_LOADENS1T_IS1V_NS4_18smem_ptr_flag_bitsILi16EEENSK_INS5_IJSQ_SG_EEENS5_IJSG_SB_EEEEEEEvS25_EENS_8epilogue10collective6detail29Sm90TmaWarpSpecializedAdapterINS2F_15DefaultEpilogueIfNS5_IJSB_llEEES2J_NS2E_6thread17LinearCombinationIfLi1EffLNS2K_9ScaleType4KindE0ELNS_15FloatRoundStyleE2EfEENS1_15EpilogueDefaultEEEEEvvEEEEvNT_6ParamsE)
        /*0020*/ 	.word	0x00000000
.L_16:


//--------------------- .nv.compat                --------------------------
	.section	.nv.compat,"",@"SHT_CUDA_COMPAT_INFO"
	.align	4
        /*0000*/ 	.byte	0x02, 0x09, 0x01, 0x00, 0x02, 0x02, 0x04, 0x00, 0x02, 0x05, 0x05, 0x00, 0x03, 0x07, 0x01, 0x01
        /*0010*/ 	.byte	0x02, 0x03, 0x01, 0x00, 0x02, 0x06, 0x01, 0x00, 0x04, 0x0b, 0x08, 0x00, 0x00, 0x00, 0x00, 0x00
        /*0020*/ 	.byte	0x00, 0x00, 0x00, 0x00


//--------------------- .nv.info._ZN7cutlass13device_kernelINS_4gemm6kernel13GemmUniversalIN4cute5tupleIJiiiiEEENS1_10collective13CollectiveMmaINS1_40MainloopSm90TmaGmmaWarpSpecializedSparseILi5ENS5_IJNS4_1CILi1EEENSA_ILi2EEESB_EEENS1_32KernelTmaWarpSpecializedPingpongEEENS5_IJNSA_ILi64EEENSA_ILi128EEESH_EEENS_6half_tENS5_IJNS4_6LayoutINS5_IJiNS5_IJSC_iEEEiEEENS5_IJlNS5_IJSB_SC_EEElEEEEENSK_INS5_IJNS5_IJNS5_IJNSA_ILi8EEESC_NSA_ILi4EEEEEEiEEENS5_IJNS5_IJNSA_ILi16EEESC_SR_EEEiEEEiEEENS5_IJNS5_IJNS5_IJSH_SU_NSA_ILi2048EEEEEENSA_ILi8192EEEEEENS5_IJNS5_IJSB_NSA_ILi1024EEENSA_ILi32EEEEEElEEElEEEEEEEESJ_NS5_IJlSB_lEEENS4_8TiledMMAINS4_8MMA_AtomIJNS4_4SM904GMMA6SPARSE27GMMA_64x128x32_F32F16F16_SSILNS1D_5MajorE0ELS1G_0ELNS1D_7ScaleInE1ELS1H_1ELNS1D_9SparseSelE0EEEEEENSK_INS5_IJSB_SB_SB_EEENS5_IJNSA_ILi0EEES1M_S1M_EEEEENS5_IJNS4_10UnderscoreES1P_S1P_EEEEENS4_23SM90_TMA_LOAD_MULTICASTENS4_14ComposedLayoutINS4_7SwizzleILi3ELi4ELi3EEENS4_25smem_sparse_ptr_flag_bitsILi2ELi16EEENSK_INS5_IJNS5_IJSB_SQ_EEENS5_IJSC_SG_EEEEEENS5_IJNS5_IJS1M_SH_EEESN_EEEEEEEvNS4_8identityENS4_13SM90_TMA_LOADENS1T_IS1V_NS4_18smem_ptr_flag_bitsILi16EEENSK_INS5_IJSQ_SG_EEENS5_IJSG_SB_EEEEEEEvS25_EENS_8epilogue10collective6detail29Sm90TmaWarpSpecializedAdapterINS2F_15DefaultEpilogueIfNS5_IJSB_llEEES2J_NS2E_6thread17LinearCombinationIfLi1EffLNS2K_9ScaleType4KindE0ELNS_15FloatRoundStyleE2EfEENS1_15EpilogueDefaultEEEEEvvEEEEvNT_6ParamsE --------------------------
	.section	.nv.info._ZN7cutlass13device_kernelINS_4gemm6kernel13GemmUniversalIN4cute5tupleIJiiiiEEENS1_10collective13CollectiveMmaINS1_40MainloopSm90TmaGmmaWarpSpecializedSparseILi5ENS5_IJNS4_1CILi1EEENSA_ILi2EEESB_EEENS1_32KernelTmaWarpSpecializedPingpongEEENS5_IJNSA_ILi64EEENSA_ILi128EEESH_EEENS_6half_tENS5_IJNS4_6LayoutINS5_IJiNS5_IJSC_iEEEiEEENS5_IJlNS5_IJSB_SC_EEElEEEEENSK_INS5_IJNS5_IJNS5_IJNSA_ILi8EEESC_NSA_ILi4EEEEEEiEEENS5_IJNS5_IJNSA_ILi16EEESC_SR_EEEiEEEiEEENS5_IJNS5_IJNS5_IJSH_SU_NSA_ILi2048EEEEEENSA_ILi8192EEEEEENS5_IJNS5_IJSB_NSA_ILi1024EEENSA_ILi32EEEEEElEEElEEEEEEEESJ_NS5_IJlSB_lEEENS4_8TiledMMAINS4_8MMA_AtomIJNS4_4SM904GMMA6SPARSE27GMMA_64x128x32_F32F16F16_SSILNS1D_5MajorE0ELS1G_0ELNS1D_7ScaleInE1ELS1H_1ELNS1D_9SparseSelE0EEEEEENSK_INS5_IJSB_SB_SB_EEENS5_IJNSA_ILi0EEES1M_S1M_EEEEENS5_IJNS4_10UnderscoreES1P_S1P_EEEEENS4_23SM90_TMA_LOAD_MULTICASTENS4_14ComposedLayoutINS4_7SwizzleILi3ELi4ELi3EEENS4_25smem_sparse_ptr_flag_bitsILi2ELi16EEENSK_INS5_IJNS5_IJSB_SQ_EEENS5_IJSC_SG_EEEEEENS5_IJNS5_IJS1M_SH_EEESN_EEEEEEEvNS4_8identityENS4_13SM90_TMA_LOADENS1T_IS1V_NS4_18smem_ptr_flag_bitsILi16EEENSK_INS5_IJSQ_SG_EEENS5_IJSG_SB_EEEEEEEvS25_EENS_8epilogue10collective6detail29Sm90TmaWarpSpecializedAdapterINS2F_15DefaultEpilogueIfNS5_IJSB_llEEES2J_NS2E_6thread17LinearCombinationIfLi1EffLNS2K_9ScaleType4KindE0ELNS_15FloatRoundStyleE2EfEENS1_15EpilogueDefaultEEEEEvvEEEEvNT_6ParamsE,"",@"SHT_CUDA_INFO"
	.sectionflags	@""
	.align	4


	//----- nvinfo : EIATTR_CUDA_API_VERSION
	.align		4
        /*0000*/ 	.byte	0x04, 0x37
        /*0002*/ 	.short	(.L_18 - .L_17)
.L_17:
        /*0004*/ 	.word	0x00000082


	//----- nvinfo : EIATTR_KPARAM_INFO
	.align		4
.L_18:
        /*0008*/ 	.byte	0x04, 0x17
        /*000a*/ 	.short	(.L_20 - .L_19)
.L_19:
        /*000c*/ 	.word	0x00000000
        /*0010*/ 	.short	0x0000
        /*0012*/ 	.short	0x0070
        /*0014*/ 	.byte	0x00, 0xf0, 0x01, 0x14


	//----- nvinfo : EIATTR_SPARSE_MMA_MASK
	.align		4
.L_20:
        /*0018*/ 	.byte	0x03, 0x50
        /*001a*/ 	.short	0x0002


	//----- nvinfo : EIATTR_MAXREG_COUNT
	.align		4
        /*001c*/ 	.byte	0x03, 0x1b
        /*001e*/ 	.short	0x00a8


	//----- nvinfo : EIATTR_NUM_BARRIERS
	.align		4
        /*0020*/ 	.byte	0x02, 0x4c
        /*0022*/ 	.byte	0x01
	.zero		1


	//----- nvinfo : EIATTR_MERCURY_ISA_VERSION
	.align		4
        /*0024*/ 	.byte	0x03, 0x5f
        /*0026*/ 	.short	0x0101


	//----- nvinfo : EIATTR_INT_WARP_WIDE_INSTR_OFFSETS
	.align		4
        /*0028*/ 	.byte	0x04, 0x31
        /*002a*/ 	.short	(.L_22 - .L_21)


	//   ....[0]....
.L_21:
        /*002c*/ 	.word	0x00000510


	//   ....[1]....
        /*0030*/ 	.word	0x00000550


	//   ....[2]....
        /*0034*/ 	.word	0x000005d0


	//   ....[3]....
        /*0038*/ 	.word	0x00000620


	//   ....[4]....
        /*003c*/ 	.word	0x00000660


	//   ....[5]....
        /*0040*/ 	.word	0x000006d0


	//   ....[6]....
        /*0044*/ 	.word	0x00000760


	//   ....[7]....
        /*0048*/ 	.word	0x000007c0


	//----- nvinfo : EIATTR_COOP_GROUP_MASK_REGIDS
	.align		4
.L_22:
        /*004c*/ 	.byte	0x04, 0x29
        /*004e*/ 	.short	(.L_24 - .L_23)


	//   ....[0]....
.L_23:
        /*0050*/ 	.word	0xffffffff


	//   ....[1]....
        /*0054*/ 	.word	0xffffffff


	//   ....[2]....
        /*0058*/ 	.word	0xffffffff


	//   ....[3]....
        /*005c*/ 	.word	0xffffffff


	//   ....[4]....
        /*0060*/ 	.word	0xffffffff


	//   ....[5]....
        /*0064*/ 	.word	0xffffffff


	//   ....[6]....
        /*0068*/ 	.word	0xffffffff


	//----- nvinfo : EIATTR_COOP_GROUP_INSTR_OFFSETS
	.align		4
.L_24:
        /*006c*/ 	.byte	0x04, 0x28
        /*006e*/ 	.short	(.L_26 - .L_25)


	//   ....[0]....
.L_25:
        /*0070*/ 	.word	0x00000060


	//   ....[1]....
        /*0074*/ 	.word	0x00000070


	//   ....[2]....
        /*0078*/ 	.word	0x00000160


	//   ....[3]....
        /*007c*/ 	.word	0x00000330


	//   ....[4]....
        /*0080*/ 	.word	0x00000370


	//   ....[5]....
        /*0084*/ 	.word	0x00000410


	//   ....[6]....
        /*0088*/ 	.word	0x00000920


	//----- nvinfo : EIATTR_REG_RECONFIG
	.align		4
.L_26:
        /*008c*/ 	.byte	0x01, 0x54
	.zero		2


	//----- nvinfo : EIATTR_MBARRIER_INSTR_OFFSETS
	.align		4
        /*0090*/ 	.byte	0x04, 0x39
        /*0092*/ 	.short	(.L_28 - .L_27)


	//   ....[0]....
.L_27:
        /*0094*/ 	.word	0x00000270
        /*0098*/ 	.word	0x000000ff
        /*009c*/ 	.word	0x00000000
        /*00a0*/ 	.short	0x0100
        /*00a2*/ 	.byte	0x08
	.zero		1


	//   ....[1]....
        /*00a4*/ 	.word	0x00000280
        /*00a8*/ 	.word	0x000000ff
        /*00ac*/ 	.word	0x00000028
        /*00b0*/ 	.short	0x0100
        /*00b2*/ 	.byte	0x08
	.zero		1


	//   ....[2]....
        /*00b4*/ 	.word	0x00000290
        /*00b8*/ 	.word	0x000000ff
        /*00bc*/ 	.word	0x00000008
        /*00c0*/ 	.short	0x0100
        /*00c2*/ 	.byte	0x08
	.zero		1


	//   ....[3]....
        /*00c4*/ 	.word	0x000002a0
        /*00c8*/ 	.word	0x000000ff
        /*00cc*/ 	.word	0x00000030
        /*00d0*/ 	.short	0x0100
        /*00d2*/ 	.byte	0x08
	.zero		1


	//   ....[4]....
        /*00d4*/ 	.word	0x000002b0
        /*00d8*/ 	.word	0x000000ff
        /*00dc*/ 	.word	0x00000010
        /*00e0*/ 	.short	0x0100
        /*00e2*/ 	.byte	0x08
	.zero		1


	//   ....[5]....
        /*00e4*/ 	.word	0x000002c0
        /*00e8*/ 	.word	0x000000ff
        /*00ec*/ 	.word	0x00000038
        /*00f0*/ 	.short	0x0100
        /*00f2*/ 	.byte	0x08
	.zero		1


	//   ....[6]....
        /*00f4*/ 	.word	0x000002d0
        /*00f8*/ 	.word	0x000000ff
        /*00fc*/ 	.word	0x00000018
        /*0100*/ 	.short	0x0100
        /*0102*/ 	.byte	0x08
	.zero		1


	//   ....[7]....
        /*0104*/ 	.word	0x000002e0
        /*0108*/ 	.word	0x000000ff
        /*010c*/ 	.word	0x00000040
        /*0110*/ 	.short	0x0100
        /*0112*/ 	.byte	0x08
	.zero		1


	//   ....[8]....
        /*0114*/ 	.word	0x000002f0
        /*0118*/ 	.word	0x000000ff
        /*011c*/ 	.word	0x00000020
        /*0120*/ 	.short	0x0100
        /*0122*/ 	.byte	0x08
	.zero		1


	//   ....[9]....
        /*0124*/ 	.word	0x00000300
        /*0128*/ 	.word	0x000000ff
        /*012c*/ 	.word	0x00000048
        /*0130*/ 	.short	0x0100
        /*0132*/ 	.byte	0x08
	.zero		1


	//   ....[10]....
        /*0134*/ 	.word	0x000007e0
        /*0138*/ 	.word	0x000000ff
        /*013c*/ 	.word	0x00000080
        /*0140*/ 	.short	0x0100
        /*0142*/ 	.byte	0x08
	.zero		1


	//   ....[11]....
        /*0144*/ 	.word	0x00000870
        /*0148*/ 	.word	0x000000ff
        /*014c*/ 	.word	0x00000088
        /*0150*/ 	.short	0x0100
        /*0152*/ 	.byte	0x08
	.zero		1


	//   ....[12]....
        /*0154*/ 	.word	0x000008a0
        /*0158*/ 	.word	0x000000ff
        /*015c*/ 	.word	0x00000060
        /*0160*/ 	.short	0x0100
        /*0162*/ 	.byte	0x09
	.zero		1


	//   ....[13]....
        /*0164*/ 	.word	0x000008b0
        /*0168*/ 	.word	0x000000ff
        /*016c*/ 	.word	0x00000068
        /*0170*/ 	.short	0x0100
        /*0172*/ 	.byte	0x09
	.zero		1


	//   ....[14]....
        /*0174*/ 	.word	0x000008c0
        /*0178*/ 	.word	0x000000ff
        /*017c*/ 	.word	0x00000070
        /*0180*/ 	.short	0x0100
        /*0182*/ 	.byte	0x09
	.zero		1


	//   ....[15]....
        /*0184*/ 	.word	0x000008d0
        /*0188*/ 	.word	0x000000ff
        /*018c*/ 	.word	0x00000078
        /*0190*/ 	.short	0x0100
        /*0192*/ 	.byte	0x09
	.zero		1


	//   ....[16]....
        /*0194*/ 	.word	0x000017e0
        /*0198*/ 	.word	0x000000ff
        /*019c*/ 	.word	0xfffffff8
        /*01a0*/ 	.short	0x010a
        /*01a2*/ 	.byte	0x10
	.zero		1


	//   ....[17]....
        /*01a4*/ 	.word	0x00001ab0
        /*01a8*/ 	.word	0x000000ff
        /*01ac*/ 	.word	0x00000000
        /*01b0*/ 	.short	0x010a
        /*01b2*/ 	.byte	0x08
	.zero		1


	//   ....[18]....
        /*01b4*/ 	.word	0x00001b10
        /*01b8*/ 	.word	0x000000ff
        /*01bc*/ 	.word	0x00000000
        /*01c0*/ 	.short	0x010a
        /*01c2*/ 	.byte	0x08
	.zero		1


	//   ....[19]....
        /*01c4*/ 	.word	0x00001da0
        /*01c8*/ 	.word	0x00000058
        /*01cc*/ 	.word	0x00000000
        /*01d0*/ 	.short	0x0101
        /*01d2*/ 	.byte	0x3f
	.zero		1


	//   ....[20]....
        /*01d4*/ 	.word	0x00001ed0
        /*01d8*/ 	.word	0x00000059
        /*01dc*/ 	.word	0x00000000
        /*01e0*/ 	.short	0x0101
        /*01e2*/ 	.byte	0x17
	.zero		1


	//   ....[21]....
        /*01e4*/ 	.word	0x00001f10
        /*01e8*/ 	.word	0x000000ff
        /*01ec*/ 	.word	0x00000008
        /*01f0*/ 	.short	0x010a
        /*01f2*/ 	.byte	0x10
	.zero		1


	//   ....[22]....
        /*01f4*/ 	.word	0x00006ab0
        /*01f8*/ 	.word	0x00000000
        /*01fc*/ 	.word	0x00000000
        /*0200*/ 	.short	0x0101
        /*0202*/ 	.byte	0x17
	.zero		1


	//   ....[23]....
        /*0204*/ 	.word	0x00007410
        /*0208*/ 	.word	0x00000016
        /*020c*/ 	.word	0x00000028
        /*0210*/ 	.short	0x010a
        /*0212*/ 	.byte	0x3f
	.zero		1


	//   ....[24]....
        /*0214*/ 	.word	0x000078e0
        /*0218*/ 	.word	0x00000000
        /*021c*/ 	.word	0x00000088
        /*0220*/ 	.short	0x0101
        /*0222*/ 	.byte	0x3f
	.zero		1


	//   ....[25]....
        /*0224*/ 	.word	0x00008030
        /*0228*/ 	.word	0x00000006
        /*022c*/ 	.word	0x00000000
        /*0230*/ 	.short	0x010a
        /*0232*/ 	.byte	0x3f
	.zero		1


	//   ....[26]....
        /*0234*/ 	.word	0x000080b0
        /*0238*/ 	.word	0x00000007
        /*023c*/ 	.word	0x00000000
        /*0240*/ 	.short	0x010a
        /*0242*/ 	.byte	0x3f
	.zero		1


	//   ....[27]....
        /*0244*/ 	.word	0x00008140
        /*0248*/ 	.word	0x0000000a
        /*024c*/ 	.word	0x00000000
        /*0250*/ 	.short	0x010a
        /*0252*/ 	.byte	0x3f
	.zero		1


	//   ....[28]....
        /*0254*/ 	.word	0x000081d0
        /*0258*/ 	.word	0x0000000b
        /*025c*/ 	.word	0x00000000
        /*0260*/ 	.short	0x010a
        /*0262*/ 	.byte	0x3f
	.zero		1


	//   ....[29]....
        /*0264*/ 	.word	0x00008260
        /*0268*/ 	.word	0x00000003
        /*026c*/ 	.word	0x00000000
        /*0270*/ 	.short	0x010a
        /*0272*/ 	.byte	0x3f
	.zero		1


	//   ....[30]....
        /*0274*/ 	.word	0x000082d0
        /*0278*/ 	.word	0x00000019
        /*027c*/ 	.word	0xfffffff8
        /*0280*/ 	.short	0x010a
        /*0282*/ 	.byte	0x3f
	.zero		1


	//   ....[31]....
        /*0284*/ 	.word	0x00008330
        /*0288*/ 	.word	0x0000005a
        /*028c*/ 	.word	0x00000000
        /*0290*/ 	.short	0x010a
        /*0292*/ 	.byte	0x3f
	.zero		1


	//   ....[32]....
        /*0294*/ 	.word	0x00008390
        /*0298*/ 	.word	0x00000059
        /*029c*/ 	.word	0x00000008
        /*02a0*/ 	.short	0x010a
        /*02a2*/ 	.byte	0x3f
	.zero		1


	//   ....[33]....
        /*02a4*/ 	.word	0x00008460
        /*02a8*/ 	.word	0x00000016
        /*02ac*/ 	.word	0x00000028
        /*02b0*/ 	.short	0x010a
        /*02b2*/ 	.byte	0x3f
	.zero		1


	//   ....[34]....
        /*02b4*/ 	.word	0x00008540
        /*02b8*/ 	.word	0x00000006
        /*02bc*/ 	.word	0x00000000
        /*02c0*/ 	.short	0x010a
        /*02c2*/ 	.byte	0x3f
	.zero		1


	//   ....[35]....
        /*02c4*/ 	.word	0x00008590
        /*02c8*/ 	.word	0x00000007
        /*02cc*/ 	.word	0x00000000
        /*02d0*/ 	.short	0x010a
        /*02d2*/ 	.byte	0x3f
	.zero		1


	//   ....[36]....
        /*02d4*/ 	.word	0x000085e0
        /*02d8*/ 	.word	0x0000000a
        /*02dc*/ 	.word	0x00000000
        /*02e0*/ 	.short	0x010a
        /*02e2*/ 	.byte	0x3f
	.zero		1


	//   ....[37]....
        /*02e4*/ 	.word	0x00008630
        /*02e8*/ 	.word	0x0000000b
        /*02ec*/ 	.word	0x00000000
        /*02f0*/ 	.short	0x010a
        /*02f2*/ 	.byte	0x3f
	.zero		1


	//----- nvinfo : EIATTR_NUM_MBARRIERS
	.align		4
.L_28:
        /*02f4*/ 	.byte	0x03, 0x38
        /*02f6*/ 	.short	0x0010


	//----- nvinfo : EIATTR_EXIT_INSTR_OFFSETS
	.align		4
        /*02f8*/ 	.byte	0x04, 0x1c
        /*02fa*/ 	.short	(.L_30 - .L_29)


	//   ....[0]....
.L_29:
        /*02fc*/ 	.word	0x00001370


	//   ....[1]....
        /*0300*/ 	.word	0x000013d0


	//   ....[2]....
        /*0304*/ 	.word	0x00007080


	//   ....[3]....
        /*0308*/ 	.word	0x000070b0


	//   ....[4]....
        /*030c*/ 	.word	0x000082b0


	//----- nvinfo : EIATTR_MAX_THREADS
	.align		4
.L_30:
        /*0310*/ 	.byte	0x04, 0x05
        /*0312*/ 	.short	(.L_32 - .L_31)
.L_31:
        /*0314*/ 	.word	0x00000180
        /*0318*/ 	.word	0x00000001
        /*031c*/ 	.word	0x00000001


	//----- nvinfo : EIATTR_CRS_STACK_SIZE
	.align		4
.L_32:
        /*0320*/ 	.byte	0x04, 0x1e
        /*0322*/ 	.short	(.L_34 - .L_33)
.L_33:
        /*0324*/ 	.word	0x00000000


	//----- nvinfo : EIATTR_CBANK_PARAM_SIZE
	.align		4
.L_34:
        /*0328*/ 	.byte	0x03, 0x19
        /*032a*/ 	.short	0x0570


	//----- nvinfo : EIATTR_PARAM_CBANK
	.align		4
        /*032c*/ 	.byte	0x04, 0x0a
        /*032e*/ 	.short	(.L_36 - .L_35)
	.align		4
.L_35:
        /*0330*/ 	.word	index@(.nv.constant0._ZN7cutlass13device_kernelINS_4gemm6kernel13GemmUniversalIN4cute5tupleIJiiiiEEENS1_10collective13CollectiveMmaINS1_40MainloopSm90TmaGmmaWarpSpecializedSparseILi5ENS5_IJNS4_1CILi1EEENSA_ILi2EEESB_EEENS1_32KernelTmaWarpSpecializedPingpongEEENS5_IJNSA_ILi64EEENSA_ILi128EEESH_EEENS_6half_tENS5_IJNS4_6LayoutINS5_IJiNS5_IJSC_iEEEiEEENS5_IJlNS5_IJSB_SC_EEElEEEEENSK_INS5_IJNS5_IJNS5_IJNSA_ILi8EEESC_NSA_ILi4EEEEEEiEEENS5_IJNS5_IJNSA_ILi16EEESC_SR_EEEiEEEiEEENS5_IJNS5_IJNS5_IJSH_SU_NSA_ILi2048EEEEEENSA_ILi8192EEEEEENS5_IJNS5_IJSB_NSA_ILi1024EEENSA_ILi32EEEEEElEEElEEEEEEEESJ_NS5_IJlSB_lEEENS4_8TiledMMAINS4_8MMA_AtomIJNS4_4SM904GMMA6SPARSE27GMMA_64x128x32_F32F16F16_SSILNS1D_5MajorE0ELS1G_0ELNS1D_7ScaleInE1ELS1H_1ELNS1D_9SparseSelE0EEEEEENSK_INS5_IJSB_SB_SB_EEENS5_IJNSA_ILi0EEES1M_S1M_EEEEENS5_IJNS4_10UnderscoreES1P_S1P_EEEEENS4_23SM90_TMA_LOAD_MULTICASTENS4_14ComposedLayoutINS4_7SwizzleILi3ELi4ELi3EEENS4_25smem_sparse_ptr_flag_bitsILi2ELi16EEENSK_INS5_IJNS5_IJSB_SQ_EEENS5_IJSC_SG_EEEEEENS5_IJNS5_IJS1M_SH_EEESN_EEEEEEEvNS4_8identityENS4_13SM90_TMA_LOADENS1T_IS1V_NS4_18smem_ptr_flag_bitsILi16EEENSK_INS5_IJSQ_SG_EEENS5_IJSG_SB_EEEEEEEvS25_EENS_8epilogue10collective6detail29Sm90TmaWarpSpecializedAdapterINS2F_15DefaultEpilogueIfNS5_IJSB_llEEES2J_NS2E_6thread17LinearCombinationIfLi1EffLNS2K_9ScaleType4KindE0ELNS_15FloatRoundStyleE2EfEENS1_15EpilogueDefaultEEEEEvvEEEEvNT_6ParamsE)
        /*0334*/ 	.short	0x0210
        /*0336*/ 	.short	0x0570


	//----- nvinfo : EIATTR_SW_WAR
	.align		4
.L_36:
        /*0338*/ 	.byte	0x04, 0x36
        /*033a*/ 	.short	(.L_38 - .L_37)
.L_37:
        /*033c*/ 	.word	0x00000008
.L_38:


//--------------------- .nv.callgraph             --------------------------
	.section	.nv.callgraph,"",@"SHT_CUDA_CALLGRAPH"
	.align	4
	.sectionentsize	8
	.align		4
        /*0000*/ 	.word	0x00000000
	.align		4
        /*0004*/ 	.word	0xffffffff
	.align		4
        /*0008*/ 	.word	0x00000000
	.align		4
        /*000c*/ 	.word	0xfffffffe
	.align		4
        /*0010*/ 	.word	0x00000000
	.align		4
        /*0014*/ 	.word	0xfffffffd
	.align		4
        /*0018*/ 	.word	0x00000000
	.align		4
        /*001c*/ 	.word	0xfffffffc


//--------------------- .nv.constant4             --------------------------
	.section	.nv.constant4,"a",@progbits
	.align	8
	.align		8
.nv.constant4:
        /*0000*/ 	.dword	_ZN39_INTERNAL_cc05b2d5_4_k_cu_eca0b836_26084cuda3std3__45__cpo5beginE
	.align		8
        /*0008*/ 	.dword	_ZN39_INTERNAL_cc05b2d5_4_k_cu_eca0b836_26084cuda3std3__45__cpo3endE
	.align		8
        /*0010*/ 	.dword	_ZN39_INTERNAL_cc05b2d5_4_k_cu_eca0b836_26084cuda3std3__45__cpo6cbeginE
	.align		8
        /*0018*/ 	.dword	_ZN39_INTERNAL_cc05b2d5_4_k_cu_eca0b836_26084cuda3std3__45__cpo4cendE
	.align		8
        /*0020*/ 	.dword	_ZN39_INTERNAL_cc05b2d5_4_k_cu_eca0b836_26084cuda3std3__441_GLOBAL__N__cc05b2d5_4_k_cu_eca0b836_26086ignoreE
	.align		8
        /*0028*/ 	.dword	_ZN39_INTERNAL_cc05b2d5_4_k_cu_eca0b836_26084cuda3std3__419piecewise_constructE
	.align		8
        /*0030*/ 	.dword	_ZN39_INTERNAL_cc05b2d5_4_k_cu_eca0b836_26084cuda3std3__48in_placeE
	.align		8
        /*0038*/ 	.dword	_ZN39_INTERNAL_cc05b2d5_4_k_cu_eca0b836_26084cuda3std6ranges3__45__cpo4swapE
	.align		8
        /*0040*/ 	.dword	_ZN39_INTERNAL_cc05b2d5_4_k_cu_eca0b836_26084cuda3std6ranges3__45__cpo9iter_moveE
	.align		8
        /*0048*/ 	.dword	_ZN39_INTERNAL_cc05b2d5_4_k_cu_eca0b836_26084cute7productE
	.align		8
        /*0050*/ 	.dword	_ZN39_INTERNAL_cc05b2d5_4_k_cu_eca0b836_26084cute1_E


//--------------------- .text._ZN7cutlass13device_kernelINS_4gemm6kernel13GemmUniversalIN4cute5tupleIJiiiiEEENS1_10collective13CollectiveMmaINS1_40MainloopSm90TmaGmmaWarpSpecializedSparseILi5ENS5_IJNS4_1CILi1EEENSA_ILi2EEESB_EEENS1_32KernelTmaWarpSpecializedPingpongEEENS5_IJNSA_ILi64EEENSA_ILi128EEESH_EEENS_6half_tENS5_IJNS4_6LayoutINS5_IJiNS5_IJSC_iEEEiEEENS5_IJlNS5_IJSB_SC_EEElEEEEENSK_INS5_IJNS5_IJNS5_IJNSA_ILi8EEESC_NSA_ILi4EEEEEEiEEENS5_IJNS5_IJNSA_ILi16EEESC_SR_EEEiEEEiEEENS5_IJNS5_IJNS5_IJSH_SU_NSA_ILi2048EEEEEENSA_ILi8192EEEEEENS5_IJNS5_IJSB_NSA_ILi1024EEENSA_ILi32EEEEEElEEElEEEEEEEESJ_NS5_IJlSB_lEEENS4_8TiledMMAINS4_8MMA_AtomIJNS4_4SM904GMMA6SPARSE27GMMA_64x128x32_F32F16F16_SSILNS1D_5MajorE0ELS1G_0ELNS1D_7ScaleInE1ELS1H_1ELNS1D_9SparseSelE0EEEEEENSK_INS5_IJSB_SB_SB_EEENS5_IJNSA_ILi0EEES1M_S1M_EEEEENS5_IJNS4_10UnderscoreES1P_S1P_EEEEENS4_23SM90_TMA_LOAD_MULTICASTENS4_14ComposedLayoutINS4_7SwizzleILi3ELi4ELi3EEENS4_25smem_sparse_ptr_flag_bitsILi2ELi16EEENSK_INS5_IJNS5_IJSB_SQ_EEENS5_IJSC_SG_EEEEEENS5_IJNS5_IJS1M_SH_EEESN_EEEEEEEvNS4_8identityENS4_13SM90_TMA_LOADENS1T_IS1V_NS4_18smem_ptr_flag_bitsILi16EEENSK_INS5_IJSQ_SG_EEENS5_IJSG_SB_EEEEEEEvS25_EENS_8epilogue10collective6detail29Sm90TmaWarpSpecializedAdapterINS2F_15DefaultEpilogueIfNS5_IJSB_llEEES2J_NS2E_6thread17LinearCombinationIfLi1EffLNS2K_9ScaleType4KindE0ELNS_15FloatRoundStyleE2EfEENS1_15EpilogueDefaultEEEEEvvEEEEvNT_6ParamsE --------------------------
	.section	.text._ZN7cutlass13device_kernelINS_4gemm6kernel13GemmUniversalIN4cute5tupleIJiiiiEEENS1_10collective13CollectiveMmaINS1_40MainloopSm90TmaGmmaWarpSpecializedSparseILi5ENS5_IJNS4_1CILi1EEENSA_ILi2EEESB_EEENS1_32KernelTmaWarpSpecializedPingpongEEENS5_IJNSA_ILi64EEENSA_ILi128EEESH_EEENS_6half_tENS5_IJNS4_6LayoutINS5_IJiNS5_IJSC_iEEEiEEENS5_IJlNS5_IJSB_SC_EEElEEEEENSK_INS5_IJNS5_IJNS5_IJNSA_ILi8EEESC_NSA_ILi4EEEEEEiEEENS5_IJNS5_IJNSA_ILi16EEESC_SR_EEEiEEEiEEENS5_IJNS5_IJNS5_IJSH_SU_NSA_ILi2048EEEEEENSA_ILi8192EEEEEENS5_IJNS5_IJSB_NSA_ILi1024EEENSA_ILi32EEEEEElEEElEEEEEEEESJ_NS5_IJlSB_lEEENS4_8TiledMMAINS4_8MMA_AtomIJNS4_4SM904GMMA6SPARSE27GMMA_64x128x32_F32F16F16_SSILNS1D_5MajorE0ELS1G_0ELNS1D_7ScaleInE1ELS1H_1ELNS1D_9SparseSelE0EEEEEENSK_INS5_IJSB_SB_SB_EEENS5_IJNSA_ILi0EEES1M_S1M_EEEEENS5_IJNS4_10UnderscoreES1P_S1P_EEEEENS4_23SM90_TMA_LOAD_MULTICASTENS4_14ComposedLayoutINS4_7SwizzleILi3ELi4ELi3EEENS4_25smem_sparse_ptr_flag_bitsILi2ELi16EEENSK_INS5_IJNS5_IJSB_SQ_EEENS5_IJSC_SG_EEEEEENS5_IJNS5_IJS1M_SH_EEESN_EEEEEEEvNS4_8identityENS4_13SM90_TMA_LOADENS1T_IS1V_NS4_18smem_ptr_flag_bitsILi16EEENSK_INS5_IJSQ_SG_EEENS5_IJSG_SB_EEEEEEEvS25_EENS_8epilogue10collective6detail29Sm90TmaWarpSpecializedAdapterINS2F_15DefaultEpilogueIfNS5_IJSB_llEEES2J_NS2E_6thread17LinearCombinationIfLi1EffLNS2K_9ScaleType4KindE0ELNS_15FloatRoundStyleE2EfEENS1_15EpilogueDefaultEEEEEvvEEEEvNT_6ParamsE,"ax",@progbits
	.align	128
.text._ZN7cutlass13device_kernelINS_4gemm6kernel13GemmUniversalIN4cute5tupleIJiiiiEEENS1_10collective13CollectiveMmaINS1_40MainloopSm90TmaGmmaWarpSpecializedSparseILi5ENS5_IJNS4_1CILi1EEENSA_ILi2EEESB_EEENS1_32KernelTmaWarpSpecializedPingpongEEENS5_IJNSA_ILi64EEENSA_ILi128EEESH_EEENS_6half_tENS5_IJNS4_6LayoutINS5_IJiNS5_IJSC_iEEEiEEENS5_IJlNS5_IJSB_SC_EEElEEEEENSK_INS5_IJNS5_IJNS5_IJNSA_ILi8EEESC_NSA_ILi4EEEEEEiEEENS5_IJNS5_IJNSA_ILi16EEESC_SR_EEEiEEEiEEENS5_IJNS5_IJNS5_IJSH_SU_NSA_ILi2048EEEEEENSA_ILi8192EEEEEENS5_IJNS5_IJSB_NSA_ILi1024EEENSA_ILi32EEEEEElEEElEEEEEEEESJ_NS5_IJlSB_lEEENS4_8TiledMMAINS4_8MMA_AtomIJNS4_4SM904GMMA6SPARSE27GMMA_64x128x32_F32F16F16_SSILNS1D_5MajorE0ELS1G_0ELNS1D_7ScaleInE1ELS1H_1ELNS1D_9SparseSelE0EEEEEENSK_INS5_IJSB_SB_SB_EEENS5_IJNSA_ILi0EEES1M_S1M_EEEEENS5_IJNS4_10UnderscoreES1P_S1P_EEEEENS4_23SM90_TMA_LOAD_MULTICASTENS4_14ComposedLayoutINS4_7SwizzleILi3ELi4ELi3EEENS4_25smem_sparse_ptr_flag_bitsILi2ELi16EEENSK_INS5_IJNS5_IJSB_SQ_EEENS5_IJSC_SG_EEEEEENS5_IJNS5_IJS1M_SH_EEESN_EEEEEEEvNS4_8identityENS4_13SM90_TMA_LOADENS1T_IS1V_NS4_18smem_ptr_flag_bitsILi16EEENSK_INS5_IJSQ_SG_EEENS5_IJSG_SB_EEEEEEEvS25_EENS_8epilogue10collective6detail29Sm90TmaWarpSpecializedAdapterINS2F_15DefaultEpilogueIfNS5_IJSB_llEEES2J_NS2E_6thread17LinearCombinationIfLi1EffLNS2K_9ScaleType4KindE0ELNS_15FloatRoundStyleE2EfEENS1_15EpilogueDefaultEEEEEvvEEEEvNT_6ParamsE:
        .type           _ZN7cutlass13device_kernelINS_4gemm6kernel13GemmUniversalIN4cute5tupleIJiiiiEEENS1_10collective13CollectiveMmaINS1_40MainloopSm90TmaGmmaWarpSpecializedSparseILi5ENS5_IJNS4_1CILi1EEENSA_ILi2EEESB_EEENS1_32KernelTmaWarpSpecializedPingpongEEENS5_IJNSA_ILi64EEENSA_ILi128EEESH_EEENS_6half_tENS5_IJNS4_6LayoutINS5_IJiNS5_IJSC_iEEEiEEENS5_IJlNS5_IJSB_SC_EEElEEEEENSK_INS5_IJNS5_IJNS5_IJNSA_ILi8EEESC_NSA_ILi4EEEEEEiEEENS5_IJNS5_IJNSA_ILi16EEESC_SR_EEEiEEEiEEENS5_IJNS5_IJNS5_IJSH_SU_NSA_ILi2048EEEEEENSA_ILi8192EEEEEENS5_IJNS5_IJSB_NSA_ILi1024EEENSA_ILi32EEEEEElEEElEEEEEEEESJ_NS5_IJlSB_lEEENS4_8TiledMMAINS4_8MMA_AtomIJNS4_4SM904GMMA6SPARSE27GMMA_64x128x32_F32F16F16_SSILNS1D_5MajorE0ELS1G_0ELNS1D_7ScaleInE1ELS1H_1ELNS1D_9SparseSelE0EEEEEENSK_INS5_IJSB_SB_SB_EEENS5_IJNSA_ILi0EEES1M_S1M_EEEEENS5_IJNS4_10UnderscoreES1P_S1P_EEEEENS4_23SM90_TMA_LOAD_MULTICASTENS4_14ComposedLayoutINS4_7SwizzleILi3ELi4ELi3EEENS4_25smem_sparse_ptr_flag_bitsILi2ELi16EEENSK_INS5_IJNS5_IJSB_SQ_EEENS5_IJSC_SG_EEEEEENS5_IJNS5_IJS1M_SH_EEESN_EEEEEEEvNS4_8identityENS4_13SM90_TMA_LOADENS1T_IS1V_NS4_18smem_ptr_flag_bitsILi16EEENSK_INS5_IJSQ_SG_EEENS5_IJSG_SB_EEEEEEEvS25_EENS_8epilogue10collective6detail29Sm90TmaWarpSpecializedAdapterINS2F_15DefaultEpilogueIfNS5_IJSB_llEEES2J_NS2E_6thread17LinearCombinationIfLi1EffLNS2K_9ScaleType4KindE0ELNS_15FloatRoundStyleE2EfEENS1_15EpilogueDefaultEEEEEvvEEEEvNT_6ParamsE,@function
        .size           _ZN7cutlass13device_kernelINS_4gemm6kernel13GemmUniversalIN4cute5tupleIJiiiiEEENS1_10collective13CollectiveMmaINS1_40MainloopSm90TmaGmmaWarpSpecializedSparseILi5ENS5_IJNS4_1CILi1EEENSA_ILi2EEESB_EEENS1_32KernelTmaWarpSpecializedPingpongEEENS5_IJNSA_ILi64EEENSA_ILi128EEESH_EEENS_6half_tENS5_IJNS4_6LayoutINS5_IJiNS5_IJSC_iEEEiEEENS5_IJlNS5_IJSB_SC_EEElEEEEENSK_INS5_IJNS5_IJNS5_IJNSA_ILi8EEESC_NSA_ILi4EEEEEEiEEENS5_IJNS5_IJNSA_ILi16EEESC_SR_EEEiEEEiEEENS5_IJNS5_IJNS5_IJSH_SU_NSA_ILi2048EEEEEENSA_ILi8192EEEEEENS5_IJNS5_IJSB_NSA_ILi1024EEENSA_ILi32EEEEEElEEElEEEEEEEESJ_NS5_IJlSB_lEEENS4_8TiledMMAINS4_8MMA_AtomIJNS4_4SM904GMMA6SPARSE27GMMA_64x128x32_F32F16F16_SSILNS1D_5MajorE0ELS1G_0ELNS1D_7ScaleInE1ELS1H_1ELNS1D_9SparseSelE0EEEEEENSK_INS5_IJSB_SB_SB_EEENS5_IJNSA_ILi0EEES1M_S1M_EEEEENS5_IJNS4_10UnderscoreES1P_S1P_EEEEENS4_23SM90_TMA_LOAD_MULTICASTENS4_14ComposedLayoutINS4_7SwizzleILi3ELi4ELi3EEENS4_25smem_sparse_ptr_flag_bitsILi2ELi16EEENSK_INS5_IJNS5_IJSB_SQ_EEENS5_IJSC_SG_EEEEEENS5_IJNS5_IJS1M_SH_EEESN_EEEEEEEvNS4_8identityENS4_13SM90_TMA_LOADENS1T_IS1V_NS4_18smem_ptr_flag_bitsILi16EEENSK_INS5_IJSQ_SG_EEENS5_IJSG_SB_EEEEEEEvS25_EENS_8epilogue10collective6detail29Sm90TmaWarpSpecializedAdapterINS2F_15DefaultEpilogueIfNS5_IJSB_llEEES2J_NS2E_6thread17LinearCombinationIfLi1EffLNS2K_9ScaleType4KindE0ELNS_15FloatRoundStyleE2EfEENS1_15EpilogueDefaultEEEEEvvEEEEvNT_6ParamsE,(.L_x_198 - _ZN7cutlass13device_kernelINS_4gemm6kernel13GemmUniversalIN4cute5tupleIJiiiiEEENS1_10collective13CollectiveMmaINS1_40MainloopSm90TmaGmmaWarpSpecializedSparseILi5ENS5_IJNS4_1CILi1EEENSA_ILi2EEESB_EEENS1_32KernelTmaWarpSpecializedPingpongEEENS5_IJNSA_ILi64EEENSA_ILi128EEESH_EEENS_6half_tENS5_IJNS4_6LayoutINS5_IJiNS5_IJSC_iEEEiEEENS5_IJlNS5_IJSB_SC_EEElEEEEENSK_INS5_IJNS5_IJNS5_IJNSA_ILi8EEESC_NSA_ILi4EEEEEEiEEENS5_IJNS5_IJNSA_ILi16EEESC_SR_EEEiEEEiEEENS5_IJNS5_IJNS5_IJSH_SU_NSA_ILi2048EEEEEENSA_ILi8192EEEEEENS5_IJNS5_IJSB_NSA_ILi1024EEENSA_ILi32EEEEEElEEElEEEEEEEESJ_NS5_IJlSB_lEEENS4_8TiledMMAINS4_8MMA_AtomIJNS4_4SM904GMMA6SPARSE27GMMA_64x128x32_F32F16F16_SSILNS1D_5MajorE0ELS1G_0ELNS1D_7ScaleInE1ELS1H_1ELNS1D_9SparseSelE0EEEEEENSK_INS5_IJSB_SB_SB_EEENS5_IJNSA_ILi0EEES1M_S1M_EEEEENS5_IJNS4_10UnderscoreES1P_S1P_EEEEENS4_23SM90_TMA_LOAD_MULTICASTENS4_14ComposedLayoutINS4_7SwizzleILi3ELi4ELi3EEENS4_25smem_sparse_ptr_flag_bitsILi2ELi16EEENSK_INS5_IJNS5_IJSB_SQ_EEENS5_IJSC_SG_EEEEEENS5_IJNS5_IJS1M_SH_EEESN_EEEEEEEvNS4_8identityENS4_13SM90_TMA_LOADENS1T_IS1V_NS4_18smem_ptr_flag_bitsILi16EEENSK_INS5_IJSQ_SG_EEENS5_IJSG_SB_EEEEEEEvS25_EENS_8epilogue10collective6detail29Sm90TmaWarpSpecializedAdapterINS2F_15DefaultEpilogueIfNS5_IJSB_llEEES2J_NS2E_6thread17LinearCombinationIfLi1EffLNS2K_9ScaleType4KindE0ELNS_15FloatRoundStyleE2EfEENS1_15EpilogueDefaultEEEEEvvEEEEvNT_6ParamsE)
        .other          _ZN7cutlass13device_kernelINS_4gemm6kernel13GemmUniversalIN4cute5tupleIJiiiiEEENS1_10collective13CollectiveMmaINS1_40MainloopSm90TmaGmmaWarpSpecializedSparseILi5ENS5_IJNS4_1CILi1EEENSA_ILi2EEESB_EEENS1_32KernelTmaWarpSpecializedPingpongEEENS5_IJNSA_ILi64EEENSA_ILi128EEESH_EEENS_6half_tENS5_IJNS4_6LayoutINS5_IJiNS5_IJSC_iEEEiEEENS5_IJlNS5_IJSB_SC_EEElEEEEENSK_INS5_IJNS5_IJNS5_IJNSA_ILi8EEESC_NSA_ILi4EEEEEEiEEENS5_IJNS5_IJNSA_ILi16EEESC_SR_EEEiEEEiEEENS5_IJNS5_IJNS5_IJSH_SU_NSA_ILi2048EEEEEENSA_ILi8192EEEEEENS5_IJNS5_IJSB_NSA_ILi1024EEENSA_ILi32EEEEEElEEElEEEEEEEESJ_NS5_IJlSB_lEEENS4_8TiledMMAINS4_8MMA_AtomIJNS4_4SM904GMMA6SPARSE27GMMA_64x128x32_F32F16F16_SSILNS1D_5MajorE0ELS1G_0ELNS1D_7ScaleInE1ELS1H_1ELNS1D_9SparseSelE0EEEEEENSK_INS5_IJSB_SB_SB_EEENS5_IJNSA_ILi0EEES1M_S1M_EEEEENS5_IJNS4_10UnderscoreES1P_S1P_EEEEENS4_23SM90_TMA_LOAD_MULTICASTENS4_14ComposedLayoutINS4_7SwizzleILi3ELi4ELi3EEENS4_25smem_sparse_ptr_flag_bitsILi2ELi16EEENSK_INS5_IJNS5_IJSB_SQ_EEENS5_IJSC_SG_EEEEEENS5_IJNS5_IJS1M_SH_EEESN_EEEEEEEvNS4_8identityENS4_13SM90_TMA_LOADENS1T_IS1V_NS4_18smem_ptr_flag_bitsILi16EEENSK_INS5_IJSQ_SG_EEENS5_IJSG_SB_EEEEEEEvS25_EENS_8epilogue10collective6detail29Sm90TmaWarpSpecializedAdapterINS2F_15DefaultEpilogueIfNS5_IJSB_llEEES2J_NS2E_6thread17LinearCombinationIfLi1EffLNS2K_9ScaleType4KindE0ELNS_15FloatRoundStyleE2EfEENS1_15EpilogueDefaultEEEEEvvEEEEvNT_6ParamsE,@"STO_CUDA_ENTRY STV_DEFAULT"
_ZN7cutlass13device_kernelINS_4gemm6kernel13GemmUniversalIN4cute5tupleIJiiiiEEENS1_10collective13CollectiveMmaINS1_40MainloopSm90TmaGmmaWarpSpecializedSparseILi5ENS5_IJNS4_1CILi1EEENSA_ILi2EEESB_EEENS1_32KernelTmaWarpSpecializedPingpongEEENS5_IJNSA_ILi64EEENSA_ILi128EEESH_EEENS_6half_tENS5_IJNS4_6LayoutINS5_IJiNS5_IJSC_iEEEiEEENS5_IJlNS5_IJSB_SC_EEElEEEEENSK_INS5_IJNS5_IJNS5_IJNSA_ILi8EEESC_NSA_ILi4EEEEEEiEEENS5_IJNS5_IJNSA_ILi16EEESC_SR_EEEiEEEiEEENS5_IJNS5_IJNS5_IJSH_SU_NSA_ILi2048EEEEEENSA_ILi8192EEEEEENS5_IJNS5_IJSB_NSA_ILi1024EEENSA_ILi32EEEEEElEEElEEEEEEEESJ_NS5_IJlSB_lEEENS4_8TiledMMAINS4_8MMA_AtomIJNS4_4SM904GMMA6SPARSE27GMMA_64x128x32_F32F16F16_SSILNS1D_5MajorE0ELS1G_0ELNS1D_7ScaleInE1ELS1H_1ELNS1D_9SparseSelE0EEEEEENSK_INS5_IJSB_SB_SB_EEENS5_IJNSA_ILi0EEES1M_S1M_EEEEENS5_IJNS4_10UnderscoreES1P_S1P_EEEEENS4_23SM90_TMA_LOAD_MULTICASTENS4_14ComposedLayoutINS4_7SwizzleILi3ELi4ELi3EEENS4_25smem_sparse_ptr_flag_bitsILi2ELi16EEENSK_INS5_IJNS5_IJSB_SQ_EEENS5_IJSC_SG_EEEEEENS5_IJNS5_IJS1M_SH_EEESN_EEEEEEEvNS4_8identityENS4_13SM90_TMA_LOADENS1T_IS1V_NS4_18smem_ptr_flag_bitsILi16EEENSK_INS5_IJSQ_SG_EEENS5_IJSG_SB_EEEEEEEvS25_EENS_8epilogue10collective6detail29Sm90TmaWarpSpecializedAdapterINS2F_15DefaultEpilogueIfNS5_IJSB_llEEES2J_NS2E_6thread17LinearCombinationIfLi1EffLNS2K_9ScaleType4KindE0ELNS_15FloatRoundStyleE2EfEENS1_15EpilogueDefaultEEEEEvvEEEEvNT_6ParamsE:
[----:B------:R-:W-:Y:S01]  /*0000*/  LDC R1, c[0x0][0x28] ;  /* 0x00000a00ff017b82 */ /* 0x000fe20000000800 */
[----:B------:R-:W0:Y:S01]  /*0010*/  S2R R10, SR_TID.X ;  /* 0x00000000000a7919 */ /* 0x000e220000002100 */
[----:B------:R-:W-:Y:S01]  /*0020*/  ELECT P0, URZ, PT ;  /* 0x00000000003f782f */ /* 0x000fe20003800000 */
[----:B------:R-:W-:Y:S01]  /*0030*/  BSSY B0, `(.L_x_0) ;  /* 0x0000012000007945 */ /* 0x000fe20003800000 */
[--C-:B0-----:R-:W-:Y:S02]  /*0040*/  SHF.R.U32.HI R0, RZ, 0x5, R10.reuse ;  /* 0x00000005ff007819 */ /* 0x101fe4000001160a */
[----:B------:R-:W-:-:S03]  /*0050*/  SHF.R.U32.HI R4, RZ, 0x7, R10 ;  /* 0x00000007ff047819 */ /* 0x000fc6000001160a */
[----:B------:R-:W0:Y:S04]  /*0060*/  SHFL.IDX PT, R2, R0, RZ, 0x1f ;  /* 0x00001fff00027589 */ /* 0x000e2800000e0000 */
[----:B------:R1:W2:Y:S01]  /*0070*/  SHFL.IDX PT, R5, R4, RZ, 0x1f ;  /* 0x00001fff04057589 */ /* 0x0002a200000e0000 */
[----:B0-----:R-:W-:-:S13]  /*0080*/  ISETP.NE.OR P0, PT, R2, RZ, !P0 ;  /* 0x000000ff0200720c */ /* 0x001fda0004705670 */
[----:B-12---:R-:W-:Y:S05]  /*0090*/  @P0 BRA `(.L_x_1) ;  /* 0x00000000002c0947 */ /* 0x006fea0003800000 */
[----:B------:R-:W-:Y:S02]  /*00a0*/  ULDC.64 UR4, c[0x0][0x198] ;  /* 0x0000660000047ab9 */ /* 0x000fe40000000a00 */
[----:B------:R-:W-:Y:S02]  /*00b0*/  UIADD3 UR6, UP0, UR4, 0xf0, URZ ;  /* 0x000000f004067890 */ /* 0x000fe4000ff1e03f */
[----:B------:R-:W-:Y:S02]  /*00c0*/  UIADD3 UR8, UP1, UR4, 0x1f0, URZ ;  /* 0x000001f004087890 */ /* 0x000fe4000ff3e03f */
[----:B------:R-:W-:Y:S02]  /*00d0*/  UIADD3 UR4, UP2, UR4, 0x2f0, URZ ;  /* 0x000002f004047890 */ /* 0x000fe4000ff5e03f */
[----:B------:R-:W-:Y:S02]  /*00e0*/  UIADD3.X UR7, URZ, UR5, URZ, UP0, !UPT ;  /* 0x000000053f077290 */ /* 0x000fe400087fe43f */
[----:B------:R-:W-:-:S02]  /*00f0*/  UIADD3.X UR9, URZ, UR5, URZ, UP1, !UPT ;  /* 0x000000053f097290 */ /* 0x000fc40008ffe43f */
[----:B------:R-:W-:-:S05]  /*0100*/  UIADD3.X UR5, URZ, UR5, URZ, UP2, !UPT ;  /* 0x000000053f057290 */ /* 0x000fca00097fe43f */
[----:B------:R0:W-:Y:S02]  /*0110*/  UTMACCTL.PF [UR6] ;  /* 0x00000000060079b9 */ /* 0x0001e40008040000 */
[----:B------:R0:W-:Y:S02]  /*0120*/  UTMACCTL.PF [UR8] ;  /* 0x00000000080079b9 */ /* 0x0001e40008040000 */
[----:B------:R0:W-:Y:S02]  /*0130*/  UTMACCTL.PF [UR4] ;  /* 0x00000000040079b9 */ /* 0x0001e40008040000 */
[----:B0-----:R-:W-:Y:S01]  /*0140*/  NOP ;  /* 0x0000000000007918 */ /* 0x001fe20000000000 */
.L_x_1:
[----:B------:R-:W-:Y:S05]  /*0150*/  BSYNC B0 ;  /* 0x0000000000007941 */ /* 0x000fea0003800000 */
.L_x_0:
[----:B------:R-:W0:Y:S01]  /*0160*/  SHFL.IDX PT, R6, R0, RZ, 0x1f ;  /* 0x00001fff00067589 */ /* 0x000e2200000e0000 */
[----:B------:R-:W-:Y:S02]  /*0170*/  SHF.R.S32.HI R3, RZ, 0x1f, R10 ;  /* 0x0000001fff037819 */ /* 0x000fe4000001140a */
[----:B0-----:R-:W-:-:S13]  /*0180*/  ISETP.NE.AND P0, PT, R6, RZ, PT ;  /* 0x000000ff0600720c */ /* 0x001fda0003f05270 */
[----:B------:R-:W-:Y:S05]  /*0190*/  @P0 BRA `(.L_x_2) ;  /* 0x0000000000600947 */ /* 0x000fea0003800000 */
[----:B------:R-:W0:Y:S01]  /*01a0*/  S2UR UR8, SR_CgaCtaId ;  /* 0x00000000000879c3 */ /* 0x000e220000008800 */
[----:B------:R-:W-:Y:S01]  /*01b0*/  UMOV UR4, 0x400 ;  /* 0x0000040000047882 */ /* 0x000fe20000000000 */
[----:B------:R-:W-:Y:S01]  /*01c0*/  UMOV UR5, 0x1 ;  /* 0x0000000100057882 */ /* 0x000fe20000000000 */
[----:B------:R-:W-:Y:S01]  /*01d0*/  UMOV UR6, 0x2 ;  /* 0x0000000200067882 */ /* 0x000fe20000000000 */
[----:B------:R-:W-:Y:S01]  /*01e0*/  ELECT P0, URZ, PT ;  /* 0x00000000003f782f */ /* 0x000fe20003800000 */
[----:B------:R-:W-:-:S04]  /*01f0*/  UIADD3 UR6, -UR6, 0x100000, URZ ;  /* 0x0010000006067890 */ /* 0x000fc8000fffe13f */
[----:B------:R-:W-:Y:S02]  /*0200*/  USHF.L.U32 UR7, UR6, 0xb, URZ ;  /* 0x0000000b06077899 */ /* 0x000fe4000800063f */
[----:B------:R-:W-:Y:S02]  /*0210*/  USHF.L.U32 UR6, UR6, 0x1, URZ ;  /* 0x0000000106067899 */ /* 0x000fe4000800063f */
[----:B0-----:R-:W-:Y:S02]  /*0220*/  ULEA UR8, UR8, UR4, 0x18 ;  /* 0x0000000408087291 */ /* 0x001fe4000f8ec03f */
[----:B------:R-:W-:-:S04]  /*0230*/  UIADD3 UR4, -UR5, 0x100000, URZ ;  /* 0x0010000005047890 */ /* 0x000fc8000fffe13f */
[----:B------:R-:W-:Y:S02]  /*0240*/  USHF.L.U32 UR5, UR4, 0xb, URZ ;  /* 0x0000000b04057899 */ /* 0x000fe4000800063f */
[----:B------:R-:W-:Y:S01]  /*0250*/  USHF.L.U32 UR4, UR4, 0x1, URZ ;  /* 0x0000000104047899 */ /* 0x000fe2000800063f */
[----:B------:R-:W0:Y:S11]  /*0260*/  FENCE.VIEW.ASYNC.S ;  /* 0x00000000000073c6 */ /* 0x000e360000000000 */
[----:B0-----:R0:W1:Y:S01]  /*0270*/  SYNCS.EXCH.64 URZ, [UR8], UR4 ;  /* 0x00000004083f75b2 */ /* 0x0010620008000100 */
[----:B------:R0:W2:Y:S01]  /*0280*/  SYNCS.EXCH.64 URZ, [UR8+0x28], UR6 ;  /* 0x00002806083f75b2 */ /* 0x0000a20008000100 */
[----:B------:R0:W3:Y:S01]  /*0290*/  SYNCS.EXCH.64 URZ, [UR8+0x8], UR4 ;  /* 0x00000804083f75b2 */ /* 0x0000e20008000100 */
[----:B------:R0:W4:Y:S01]  /*02a0*/  SYNCS.EXCH.64 URZ, [UR8+0x30], UR6 ;  /* 0x00003006083f75b2 */ /* 0x0001220008000100 */
[----:B------:R0:W0:Y:S01]  /*02b0*/  SYNCS.EXCH.64 URZ, [UR8+0x10], UR4 ;  /* 0x00001004083f75b2 */ /* 0x0000220008000100 */
[----:B------:R0:W0:Y:S01]  /*02c0*/  SYNCS.EXCH.64 URZ, [UR8+0x38], UR6 ;  /* 0x00003806083f75b2 */ /* 0x0000220008000100 */
[----:B------:R0:W0:Y:S01]  /*02d0*/  SYNCS.EXCH.64 URZ, [UR8+0x18], UR4 ;  /* 0x00001804083f75b2 */ /* 0x0000220008000100 */
[----:B------:R0:W0:Y:S01]  /*02e0*/  SYNCS.EXCH.64 URZ, [UR8+0x40], UR6 ;  /* 0x00004006083f75b2 */ /* 0x0000220008000100 */
[----:B------:R0:W0:Y:S01]  /*02f0*/  SYNCS.EXCH.64 URZ, [UR8+0x20], UR4 ;  /* 0x00002004083f75b2 */ /* 0x0000220008000100 */
[----:B------:R0:W0:Y:S01]  /*0300*/  SYNCS.EXCH.64 URZ, [UR8+0x48], UR6 ;  /* 0x00004806083f75b2 */ /* 0x0000220008000100 */
[----:B------:R-:W-:Y:S01]  /*0310*/  NOP ;  /* 0x0000000000007918 */ /* 0x000fe20000000000 */
.L_x_2:
[----:B------:R-:W-:Y:S01]  /*0320*/  LEA.HI R3, R3, R10, RZ, 0x7 ;  /* 0x0000000a03037211 */ /* 0x000fe200078f38ff */
[----:B------:R-:W5:Y:S01]  /*0330*/  SHFL.IDX PT, R12, R0, RZ, 0x1f ;  /* 0x00001fff000c7589 */ /* 0x000f6200000e0000 */
[----:B------:R-:W1:Y:S01]  /*0340*/  S2UR UR12, SR_CTAID.X ;  /* 0x00000000000c79c3 */ /* 0x000e620000002500 */
[----:B------:R-:W-:Y:S02]  /*0350*/  ELECT P0, URZ, PT ;  /* 0x00000000003f782f */ /* 0x000fe40003800000 */
[----:B------:R-:W-:Y:S01]  /*0360*/  LOP3.LUT R3, R3, 0xffffff80, RZ, 0xc0, !PT ;  /* 0xffffff8003037812 */ /* 0x000fe200078ec0ff */
[----:B------:R-:W2:Y:S01]  /*0370*/  SHFL.IDX PT, R9, R0, RZ, 0x1f ;  /* 0x00001fff00097589 */ /* 0x000ea200000e0000 */
[----:B------:R-:W-:Y:S01]  /*0380*/  ELECT P1, URZ, PT ;  /* 0x00000000003f782f */ /* 0x000fe20003820000 */
[----:B------:R-:W-:Y:S01]  /*0390*/  NOP ;  /* 0x0000000000007918 */ /* 0x000fe20000000000 */
[----:B0-----:R-:W-:Y:S01]  /*03a0*/  ULDC UR4, c[0x0][0x150] ;  /* 0x0000540000047ab9 */ /* 0x001fe20000000800 */
[----:B------:R-:W-:Y:S01]  /*03b0*/  IMAD.IADD R11, R10, 0x1, -R3 ;  /* 0x000000010a0b7824 */ /* 0x000fe200078e0a03 */
[----:B------:R-:W0:Y:S01]  /*03c0*/  S2R R16, SR_CTAID.Y ;  /* 0x0000000000107919 */ /* 0x000e220000002600 */
[----:B------:R-:W3:Y:S01]  /*03d0*/  LDC R25, c[0x0][0x148] ;  /* 0x00005200ff197b82 */ /* 0x000ee20000000800 */
[----:B------:R-:W-:Y:S01]  /*03e0*/  UMOV UR11, 0x80 ;  /* 0x00000080000b7882 */ /* 0x000fe20000000000 */
[----:B------:R-:W-:Y:S01]  /*03f0*/  NOP ;  /* 0x0000000000007918 */ /* 0x000fe20000000000 */
[----:B------:R-:W-:Y:S01]  /*0400*/  SHF.R.S32.HI R24, RZ, 0x1f, R11 ;  /* 0x0000001fff187819 */ /* 0x000fe2000001140b */
[----:B------:R4:W3:Y:S01]  /*0410*/  SHFL.IDX PT, R13, R4, RZ, 0x1f ;  /* 0x00001fff040d7589 */ /* 0x0008e200000e0000 */
[C---:B------:R-:W-:Y:S01]  /*0420*/  VIADD R39, R5.reuse, 0xffffffff ;  /* 0xffffffff05277836 */ /* 0x040fe20000000000 */
[----:B------:R-:W-:-:S02]  /*0430*/  ISETP.NE.AND P2, PT, R5, RZ, PT ;  /* 0x000000ff0500720c */ /* 0x000fc40003f45270 */
[----:B------:R-:W-:Y:S02]  /*0440*/  LEA.HI R3, R24, R11, RZ, 0x3 ;  /* 0x0000000b18037211 */ /* 0x000fe400078f18ff */
[----:B------:R-:W-:Y:S02]  /*0450*/  ISETP.GE.U32.AND P5, PT, R39, 0x2, PT ;  /* 0x000000022700780c */ /* 0x000fe40003fa6070 */
[--C-:B------:R-:W-:Y:S02]  /*0460*/  SHF.R.S32.HI R7, RZ, 0x3, R3.reuse ;  /* 0x00000003ff077819 */ /* 0x100fe40000011403 */
[----:B------:R-:W-:Y:S02]  /*0470*/  SHF.R.S32.HI R8, RZ, 0x1f, R3 ;  /* 0x0000001fff087819 */ /* 0x000fe40000011403 */
[----:B-----5:R-:W-:Y:S02]  /*0480*/  ISETP.NE.OR P0, PT, R12, RZ, !P0 ;  /* 0x000000ff0c00720c */ /* 0x020fe40004705670 */
[----:B------:R-:W-:Y:S01]  /*0490*/  LEA.HI R8, R8, R7, RZ, 0x2 ;  /* 0x0000000708087211 */ /* 0x000fe200078f10ff */
[----:B------:R-:W5:Y:S01]  /*04a0*/  LDC R12, c[0x0][0x140] ;  /* 0x00005000ff0c7b82 */ /* 0x000f620000000800 */
[----:B--2---:R-:W-:-:S02]  /*04b0*/  ISETP.NE.OR P1, PT, R9, RZ, !P1 ;  /* 0x000000ff0900720c */ /* 0x004fc40004f25670 */
[----:B------:R-:W-:Y:S02]  /*04c0*/  LOP3.LUT R8, R8, 0xfffffffc, RZ, 0xc0, !PT ;  /* 0xfffffffc08087812 */ /* 0x000fe400078ec0ff */
[----:B-1----:R-:W-:Y:S02]  /*04d0*/  I2FP.F32.U32 R0, UR12 ;  /* 0x0000000c00007c45 */ /* 0x002fe40008201000 */
[----:B------:R-:W-:Y:S01]  /*04e0*/  SHF.R.S32.HI R3, RZ, 0x1f, R2 ;  /* 0x0000001fff037819 */ /* 0x000fe20000011402 */
[----:B------:R-:W-:Y:S01]  /*04f0*/  IMAD.IADD R8, R7, 0x1, -R8 ;  /* 0x0000000107087824 */ /* 0x000fe200078e0a08 */
[----:B------:R-:W-:Y:S01]  /*0500*/  SHF.R.S32.HI R7, RZ, 0x1f, R6 ;  /* 0x0000001fff077819 */ /* 0x000fe20000011406 */
[----:B------:R-:W-:Y:S01]  /*0510*/  VOTEU.ALL UP0, P0 ;  /* 0x00000000003f7886 */ /* 0x000fe20000000000 */
[----:B------:R-:W-:Y:S01]  /*0520*/  FMUL R0, R0, UR4 ;  /* 0x0000000400007c20 */ /* 0x000fe20008400000 */
[----:B------:R-:W-:Y:S01]  /*0530*/  ULDC UR4, c[0x0][0x154] ;  /* 0x0000550000047ab9 */ /* 0x000fe20000000800 */
[----:B------:R-:W-:Y:S01]  /*0540*/  LEA.HI R7, R7, R6, RZ, 0x2 ;  /* 0x0000000607077211 */ /* 0x000fe200078f10ff */
[----:B------:R-:W-:Y:S01]  /*0550*/  VOTEU.ALL UP1, P1 ;  /* 0x00000000003f7886 */ /* 0x000fe20000820000 */
[----:B------:R-:W1:Y:S01]  /*0560*/  @!UP0 S2UR UR7, SR_CgaCtaId ;  /* 0x00000000000789c3 */ /* 0x000e620000008800 */
[----:B------:R-:W-:Y:S01]  /*0570*/  LEA.HI R3, R3, R2, RZ, 0x2 ;  /* 0x0000000203037211 */ /* 0x000fe200078f10ff */
[----:B----4-:R2:W4:Y:S01]  /*0580*/  F2I.U32.TRUNC.NTZ R4, R0 ;  /* 0x0000000000047305 */ /* 0x010522000020f000 */
[----:B------:R-:W-:Y:S01]  /*0590*/  LOP3.LUT R7, R7, 0x3ffffffc, RZ, 0xc0, !PT ;  /* 0x3ffffffc07077812 */ /* 0x000fe200078ec0ff */
[----:B------:R-:W-:Y:S01]  /*05a0*/  @!UP0 UMOV UR6, 0x400 ;  /* 0x0000040000068882 */ /* 0x000fe20000000000 */
[----:B------:R-:W-:Y:S01]  /*05b0*/  LOP3.LUT R3, R3, 0xfffffffc, RZ, 0xc0, !PT ;  /* 0xfffffffc03037812 */ /* 0x000fe200078ec0ff */
[----:B------:R-:W-:Y:S01]  /*05c0*/  @!UP1 UMOV UR9, 0x400 ;  /* 0x0000040000099882 */ /* 0x000fe20000000000 */
[----:B------:R-:W-:Y:S01]  /*05d0*/  VOTEU.ALL UP2, P1 ;  /* 0x00000000003f7886 */ /* 0x000fe20000840000 */
[----:B------:R-:W-:Y:S01]  /*05e0*/  IMAD.IADD R7, R6, 0x1, -R7 ;  /* 0x0000000106077824 */ /* 0x000fe200078e0a07 */
[----:B0-----:R-:W-:Y:S01]  /*05f0*/  I2FP.F32.U32 R6, R16 ;  /* 0x0000001000067245 */ /* 0x001fe20000201000 */
[----:B------:R-:W0:Y:S01]  /*0600*/  @!UP1 S2UR UR10, SR_CgaCtaId ;  /* 0x00000000000a99c3 */ /* 0x000e220000008800 */
[----:B------:R-:W-:Y:S01]  /*0610*/  IMAD.IADD R22, R2, 0x1, -R3 ;  /* 0x0000000102167824 */ /* 0x000fe200078e0a03 */
[----:B------:R-:W-:Y:S01]  /*0620*/  VOTEU.ALL UP3, P1 ;  /* 0x00000000003f7886 */ /* 0x000fe20000860000 */
[----:B------:R-:W-:-:S02]  /*0630*/  IMAD R7, R7, 0x4, R8 ;  /* 0x0000000407077824 */ /* 0x000fc400078e0208 */
[----:B------:R-:W-:Y:S01]  /*0640*/  FMUL R6, R6, UR4 ;  /* 0x0000000406067c20 */ /* 0x000fe20008400000 */
[----:B------:R-:W-:Y:S01]  /*0650*/  UMOV UR4, 0x20 ;  /* 0x0000002000047882 */ /* 0x000fe20000000000 */
[----:B------:R-:W-:Y:S01]  /*0660*/  VOTEU.ALL UP4, P1 ;  /* 0x00000000003f7886 */ /* 0x000fe20000880000 */
[----:B------:R-:W-:-:S04]  /*0670*/  @!UP0 UIADD3 UR4, -UR4, 0x100000, URZ ;  /* 0x0010000004048890 */ /* 0x000fc8000fffe13f */
[----:B------:R-:W-:Y:S02]  /*0680*/  @!UP0 USHF.L.U32 UR5, UR4, 0xb, URZ ;  /* 0x0000000b04058899 */ /* 0x000fe4000800063f */
[----:B------:R-:W-:Y:S01]  /*0690*/  @!UP0 USHF.L.U32 UR4, UR4, 0x1, URZ ;  /* 0x0000000104048899 */ /* 0x000fe2000800063f */
[----:B------:R-:W0:Y:S01]  /*06a0*/  LDC R9, c[0x0][0x144] ;  /* 0x00005100ff097b82 */ /* 0x000e220000000800 */
[----:B--2---:R-:W-:Y:S01]  /*06b0*/  IMAD.SHL.U32 R0, R7, 0x4, RZ ;  /* 0x0000000407007824 */ /* 0x004fe200078e00ff */
[----:B------:R-:W2:Y:S01]  /*06c0*/  F2I.U32.TRUNC.NTZ R6, R6 ;  /* 0x0000000600067305 */ /* 0x000ea2000020f000 */
[----:B------:R-:W-:Y:S01]  /*06d0*/  VOTEU.ALL UP5, P1 ;  /* 0x00000000003f7886 */ /* 0x000fe200008a0000 */
[----:B------:R-:W-:Y:S01]  /*06e0*/  ISETP.NE.AND P1, PT, R22, 0x3, PT ;  /* 0x000000031600780c */ /* 0x000fe20003f25270 */
[----:B----4-:R-:W-:Y:S01]  /*06f0*/  IMAD.MOV R4, RZ, RZ, -R4 ;  /* 0x000000ffff047224 */ /* 0x010fe200078e0a04 */
[----:B-1----:R-:W-:Y:S01]  /*0700*/  @!UP0 ULEA UR8, UR7, UR6, 0x18 ;  /* 0x0000000607088291 */ /* 0x002fe2000f8ec03f */
[----:B-----5:R-:W-:Y:S01]  /*0710*/  ISETP.EQ.U32.AND P3, PT, R12, 0x1, PT ;  /* 0x000000010c00780c */ /* 0x020fe20003f62070 */
[----:B------:R-:W-:-:S04]  /*0720*/  @!UP1 UIADD3 UR6, -UR11, 0x100000, URZ ;  /* 0x001000000b069890 */ /* 0x000fc8000fffe13f */
[----:B------:R-:W-:Y:S02]  /*0730*/  @!UP1 USHF.L.U32 UR7, UR6, 0xb, URZ ;  /* 0x0000000b06079899 */ /* 0x000fe4000800063f */
[----:B------:R-:W-:Y:S01]  /*0740*/  @!UP1 USHF.L.U32 UR6, UR6, 0x1, URZ ;  /* 0x0000000106069899 */ /* 0x000fe2000800063f */
[----:B------:R-:W-:Y:S01]  /*0750*/  LOP3.LUT R7, R7, 0xc, R0, 0x78, !PT ;  /* 0x0000000c07077812 */ /* 0x000fe200078e7800 */
[----:B------:R-:W-:Y:S01]  /*0760*/  VOTEU.ALL UP0, P0 ;  /* 0x00000000003f7886 */ /* 0x000fe20000000000 */
[----:B------:R-:W-:Y:S02]  /*0770*/  ISETP.EQ.OR P1, PT, R22, RZ, !P1 ;  /* 0x000000ff1600720c */ /* 0x000fe40004f22670 */
[----:B---3--:R-:W-:Y:S02]  /*0780*/  R2UR UR16, R13 ;  /* 0x000000000d1072ca */ /* 0x008fe400000e0000 */
[----:B------:R-:W-:Y:S01]  /*0790*/  ISETP.EQ.AND P1, PT, R5, RZ, P1 ;  /* 0x000000ff0500720c */ /* 0x000fe20000f22270 */
[----:B0-----:R-:W-:Y:S01]  /*07a0*/  @!UP1 ULEA UR9, UR10, UR9, 0x18 ;  /* 0x000000090a099291 */ /* 0x001fe2000f8ec03f */
[----:B--2---:R-:W-:Y:S01]  /*07b0*/  IMAD.MOV R28, RZ, RZ, -R6 ;  /* 0x000000ffff1c7224 */ /* 0x004fe200078e0a06 */
[----:B------:R-:W-:Y:S01]  /*07c0*/  VOTEU.ALL UP1, P0 ;  /* 0x00000000003f7886 */ /* 0x000fe20000020000 */
[----:B------:R-:W0:Y:S02]  /*07d0*/  FENCE.VIEW.ASYNC.S ;  /* 0x00000000000073c6 */ /* 0x000e240000000000 */
[----:B0-----:R0:W1:Y:S01]  /*07e0*/  @!UP0 SYNCS.EXCH.64 URZ, [UR8+0x80], UR4 ;  /* 0x00008004083f85b2 */ /* 0x0010620008000100 */
[----:B------:R-:W-:Y:S01]  /*07f0*/  LOP3.LUT P0, RZ, R11, 0x7, RZ, 0xc0, !PT ;  /* 0x000000070bff7812 */ /* 0x000fe2000780c0ff */
[----:B------:R-:W-:Y:S01]  /*0800*/  IMAD R0, R25, R28, R16 ;  /* 0x0000001c19007224 */ /* 0x000fe200078e0210 */
[----:B------:R-:W-:Y:S01]  /*0810*/  SEL R6, RZ, 0x1, !P1 ;  /* 0x00000001ff067807 */ /* 0x000fe20004800000 */
[----:B------:R-:W-:Y:S01]  /*0820*/  IMAD R23, R9, R4, UR12 ;  /* 0x0000000c09177e24 */ /* 0x000fe2000f8e0204 */
[----:B------:R-:W-:-:S02]  /*0830*/  ISETP.LT.U32.AND P0, PT, R7, 0x2, !P0 ;  /* 0x000000020700780c */ /* 0x000fc40004701070 */
[----:B------:R-:W-:Y:S02]  /*0840*/  ISETP.NE.AND P4, PT, R0, R7, PT ;  /* 0x000000070000720c */ /* 0x000fe40003f85270 */
[----:B------:R-:W-:Y:S02]  /*0850*/  SEL R6, R6, 0x2, P5 ;  /* 0x0000000206067807 */ /* 0x000fe40002800000 */
[----:B------:R-:W-:Y:S01]  /*0860*/  ISETP.EQ.OR P4, PT, R23, RZ, !P4 ;  /* 0x000000ff1700720c */ /* 0x000fe20006782670 */
[----:B------:R0:W2:Y:S01]  /*0870*/  @!UP1 SYNCS.EXCH.64 URZ, [UR8+0x88], UR4 ;  /* 0x00008804083f95b2 */ /* 0x0000a20008000100 */
[----:B------:R-:W-:Y:S02]  /*0880*/  NOP ;  /* 0x0000000000007918 */ /* 0x000fe40000000000 */
[----:B------:R-:W-:Y:S01]  /*0890*/  PLOP3.LUT P0, PT, P0, P4, PT, 0x80, 0x0 ;  /* 0x000000000000781c */ /* 0x000fe20000709070 */
[----:B------:R0:W3:Y:S01]  /*08a0*/  @!UP2 SYNCS.EXCH.64 URZ, [UR9+0x60], UR6 ;  /* 0x00006006093fa5b2 */ /* 0x0000e20008000100 */
[----:B------:R0:W4:Y:S01]  /*08b0*/  @!UP3 SYNCS.EXCH.64 URZ, [UR9+0x68], UR6 ;  /* 0x00006806093fb5b2 */ /* 0x0001220008000100 */
[----:B------:R0:W0:Y:S01]  /*08c0*/  @!UP4 SYNCS.EXCH.64 URZ, [UR9+0x70], UR6 ;  /* 0x00007006093fc5b2 */ /* 0x0000220008000100 */
[----:B------:R0:W0:Y:S01]  /*08d0*/  @!UP5 SYNCS.EXCH.64 URZ, [UR9+0x78], UR6 ;  /* 0x00007806093fd5b2 */ /* 0x0000220008000100 */
[----:B------:R-:W-:Y:S01]  /*08e0*/  NOP ;  /* 0x0000000000007918 */ /* 0x000fe20000000000 */
[----:B-1----:R-:W-:Y:S07]  /*08f0*/  @!P3 BRA `(.L_x_3) ;  /* 0x000000000008b947 */ /* 0x002fee0003800000 */
[----:B0-234-:R-:W-:Y:S01]  /*0900*/  UCGABAR_ARV ;  /* 0x00000000000079c7 */ /* 0x01dfe20008000000 */
[----:B------:R-:W-:Y:S05]  /*0910*/  BRA `(.L_x_4) ;  /* 0x0000000000047947 */ /* 0x000fea0003800000 */
.L_x_3:
[----:B0-234-:R-:W-:Y:S01]  /*0920*/  NOP ;  /* 0x0000000000007918 */ /* 0x01dfe20000000000 */
.L_x_4:
[----:B------:R-:W-:Y:S01]  /*0930*/  ULDC.64 UR4, c[0x0][0x698] ;  /* 0x0001a60000047ab9 */ /* 0x000fe20000000a00 */
[----:B------:R-:W-:Y:S01]  /*0940*/  ULDC.64 UR20, c[0x0][0x208] ;  /* 0x0000820000147ab9 */ /* 0x000fe20000000a00 */
[----:B------:R-:W-:-:S04]  /*0950*/  ISETP.NE.U32.AND P1, PT, RZ, UR4, PT ;  /* 0x00000004ff007c0c */ /* 0x000fc8000bf25070 */
[----:B------:R-:W-:-:S13]  /*0960*/  ISETP.NE.AND.EX P1, PT, RZ, UR5, PT, P1 ;  /* 0x00000005ff007c0c */ /* 0x000fda000bf25310 */
[----:B------:R-:W-:Y:S05]  /*0970*/  @!P1 BRA `(.L_x_5) ;  /* 0x00000000001c9947 */ /* 0x000fea0003800000 */
[----:B------:R-:W0:Y:S02]  /*0980*/  LDC.64 R2, c[0x0][0x698] ;  /* 0x0001a600ff027b82 */ /* 0x000e240000000a00 */
[----:B0-----:R-:W2:Y:S02]  /*0990*/  LDG.E.64 R2, desc[UR20][R2.64] ;  /* 0x0000001402027981 */ /* 0x001ea4000c1e1b00 */
[----:B--2---:R-:W-:-:S04]  /*09a0*/  ISETP.NE.U32.AND P1, PT, R2, RZ, PT ;  /* 0x000000ff0200720c */ /* 0x004fc80003f25070 */
[----:B------:R-:W-:-:S13]  /*09b0*/  ISETP.NE.AND.EX P1, PT, R3, RZ, PT, P1 ;  /* 0x000000ff0300720c */ /* 0x000fda0003f25310 */
[----:B------:R-:W-:Y:S05]  /*09c0*/  @!P1 BRA `(.L_x_5) ;  /* 0x0000000000089947 */ /* 0x000fea0003800000 */
[----:B------:R0:W5:Y:S01]  /*09d0*/  LD.E R13, desc[UR20][R2.64] ;  /* 0x00000014020d7980 */ /* 0x000162000c101900 */
[----:B------:R-:W-:Y:S05]  /*09e0*/  BRA `(.L_x_6) ;  /* 0x0000000000207947 */ /* 0x000fea0003800000 */
.L_x_5:
[----:B------:R-:W-:Y:S02]  /*09f0*/  ULDC.64 UR4, c[0x0][0x688] ;  /* 0x0001a20000047ab9 */ /* 0x000fe40000000a00 */
[----:B------:R-:W-:-:S04]  /*0a00*/  ISETP.NE.U32.AND P1, PT, RZ, UR4, PT ;  /* 0x00000004ff007c0c */ /* 0x000fc8000bf25070 */
[----:B------:R-:W-:-:S13]  /*0a10*/  ISETP.NE.AND.EX P1, PT, RZ, UR5, PT, P1 ;  /* 0x00000005ff007c0c */ /* 0x000fda000bf25310 */
[----:B------:R-:W-:Y:S05]  /*0a20*/  @!P1 BRA `(.L_x_7) ;  /* 0x00000000000c9947 */ /* 0x000fea0003800000 */
[----:B------:R-:W0:Y:S02]  /*0a30*/  LDC.64 R2, c[0x0][0x688] ;  /* 0x0001a200ff027b82 */ /* 0x000e240000000a00 */
[----:B0-----:R1:W5:Y:S01]  /*0a40*/  LDG.E R13, desc[UR20][R2.64] ;  /* 0x00000014020d7981 */ /* 0x001362000c1e1900 */
[----:B------:R-:W-:Y:S05]  /*0a50*/  BRA `(.L_x_6) ;  /* 0x0000000000047947 */ /* 0x000fea0003800000 */
.L_x_7:
[----:B------:R-:W2:Y:S02]  /*0a60*/  LDC R13, c[0x0][0x680] ;  /* 0x0001a000ff0d7b82 */ /* 0x000ea40000000800 */
.L_x_6:
[----:B------:R-:W-:Y:S02]  /*0a70*/  ULDC.64 UR4, c[0x0][0x6a0] ;  /* 0x0001a80000047ab9 */ /* 0x000fe40000000a00 */
[----:B------:R-:W-:-:S04]  /*0a80*/  ISETP.NE.U32.AND P1, PT, RZ, UR4, PT ;  /* 0x00000004ff007c0c */ /* 0x000fc8000bf25070 */
[----:B------:R-:W-:-:S13]  /*0a90*/  ISETP.NE.AND.EX P1, PT, RZ, UR5, PT, P1 ;  /* 0x00000005ff007c0c */ /* 0x000fda000bf25310 */
[----:B------:R-:W-:Y:S05]  /*0aa0*/  @!P1 BRA `(.L_x_8) ;  /* 0x00000000001c9947 */ /* 0x000fea0003800000 */
[----:B01----:R-:W0:Y:S02]  /*0ab0*/  LDC.64 R2, c[0x0][0x6a0] ;  /* 0x0001a800ff027b82 */ /* 0x003e240000000a00 */
[----:B0-----:R-:W3:Y:S02]  /*0ac0*/  LDG.E.64 R2, desc[UR20][R2.64] ;  /* 0x0000001402027981 */ /* 0x001ee4000c1e1b00 */
[----:B---3--:R-:W-:-:S04]  /*0ad0*/  ISETP.NE.U32.AND P1, PT, R2, RZ, PT ;  /* 0x000000ff0200720c */ /* 0x008fc80003f25070 */
[----:B------:R-:W-:-:S13]  /*0ae0*/  ISETP.NE.AND.EX P1, PT, R3, RZ, PT, P1 ;  /* 0x000000ff0300720c */ /* 0x000fda0003f25310 */
[----:B------:R-:W-:Y:S05]  /*0af0*/  @!P1 BRA `(.L_x_8) ;  /* 0x0000000000089947 */ /* 0x000fea0003800000 */
[----:B------:R0:W5:Y:S01]  /*0b00*/  LD.E R14, desc[UR20][R2.64] ;  /* 0x00000014020e7980 */ /* 0x000162000c101900 */
[----:B------:R-:W-:Y:S05]  /*0b10*/  BRA `(.L_x_9) ;  /* 0x0000000000207947 */ /* 0x000fea0003800000 */
.L_x_8:
[----:B------:R-:W-:Y:S02]  /*0b20*/  ULDC.64 UR4, c[0x0][0x690] ;  /* 0x0001a40000047ab9 */ /* 0x000fe40000000a00 */
[----:B------:R-:W-:-:S04]  /*0b30*/  ISETP.NE.U32.AND P1, PT, RZ, UR4, PT ;  /* 0x00000004ff007c0c */ /* 0x000fc8000bf25070 */
[----:B------:R-:W-:-:S13]  /*0b40*/  ISETP.NE.AND.EX P1, PT, RZ, UR5, PT, P1 ;  /* 0x00000005ff007c0c */ /* 0x000fda000bf25310 */
[----:B------:R-:W-:Y:S05]  /*0b50*/  @!P1 BRA `(.L_x_10) ;  /* 0x00000000000c9947 */ /* 0x000fea0003800000 */
[----:B------:R-:W3:Y:S02]  /*0b60*/  LDC.64 R14, c[0x0][0x690] ;  /* 0x0001a400ff0e7b82 */ /* 0x000ee40000000a00 */
[----:B---3--:R3:W5:Y:S01]  /*0b70*/  LDG.E R14, desc[UR20][R14.64] ;  /* 0x000000140e0e7981 */ /* 0x008762000c1e1900 */
[----:B------:R-:W-:Y:S05]  /*0b80*/  BRA `(.L_x_9) ;  /* 0x0000000000047947 */ /* 0x000fea0003800000 */
.L_x_10:
[----:B------:R-:W4:Y:S02]  /*0b90*/  LDC R14, c[0x0][0x684] ;  /* 0x0001a100ff0e7b82 */ /* 0x000f240000000800 */
.L_x_9:
[----:B------:R-:W1:Y:S01]  /*0ba0*/  LDC R0, c[0x0][0x75c] ;  /* 0x0001d700ff007b82 */ /* 0x000e620000000800 */
[----:B------:R-:W-:Y:S01]  /*0bb0*/  ULDC UR8, c[0x0][0x604] ;  /* 0x0001810000087ab9 */ /* 0x000fe20000000800 */
[----:B------:R-:W-:Y:S01]  /*0bc0*/  ISETP.NE.AND P1, PT, R5, 0x2, PT ;  /* 0x000000020500780c */ /* 0x000fe20003f25270 */
[----:B------:R-:W-:Y:S01]  /*0bd0*/  UIADD3 UR8, UR8, 0x3f, URZ ;  /* 0x0000003f08087890 */ /* 0x000fe2000fffe03f */
[----:B------:R-:W-:Y:S01]  /*0be0*/  IMAD.U32 R4, RZ, RZ, UR12 ;  /* 0x0000000cff047e24 */ /* 0x000fe2000f8e00ff */
[----:B------:R-:W-:Y:S01]  /*0bf0*/  UMOV UR5, URZ ;  /* 0x0000003f00057c82 */ /* 0x000fe20008000000 */
[----:B------:R-:W-:Y:S01]  /*0c00*/  UMOV UR4, URZ ;  /* 0x0000003f00047c82 */ /* 0x000fe20008000000 */
[----:B------:R-:W-:Y:S01]  /*0c10*/  USHF.R.S32.HI UR9, URZ, 0x1f, UR8 ;  /* 0x0000001f3f097899 */ /* 0x000fe20008011408 */
[----:B------:R-:W-:-:S03]  /*0c20*/  ULDC.64 UR10, c[0x0][0x750] ;  /* 0x0001d400000a7ab9 */ /* 0x000fc60000000a00 */
[----:B------:R-:W-:Y:S01]  /*0c30*/  ULEA.HI UR9, UR9, UR8, URZ, 0x6 ;  /* 0x0000000809097291 */ /* 0x000fe2000f8f303f */
[----:B-1----:R-:W-:-:S13]  /*0c40*/  ISETP.NE.AND P4, PT, R0, 0x1, PT ;  /* 0x000000010000780c */ /* 0x002fda0003f85270 */
[----:B0-----:R-:W0:Y:S01]  /*0c50*/  @P4 LDC R3, c[0x0][0x10] ;  /* 0x00000400ff034b82 */ /* 0x001e220000000800 */
[----:B------:R-:W-:Y:S02]  /*0c60*/  @P4 IMAD.MOV.U32 R17, RZ, RZ, RZ ;  /* 0x000000ffff114224 */ /* 0x000fe400078e00ff */
[----:B------:R-:W-:-:S05]  /*0c70*/  @P4 IMAD.MOV.U32 R5, RZ, RZ, RZ ;  /* 0x000000ffff054224 */ /* 0x000fca00078e00ff */
[----:B------:R-:W1:Y:S01]  /*0c80*/  @!P4 LDC R9, c[0x0][0xc] ;  /* 0x00000300ff09cb82 */ /* 0x000e620000000800 */
[----:B------:R-:W-:Y:S01]  /*0c90*/  ULDC UR6, c[0x0][0xc] ;  /* 0x0000030000067ab9 */ /* 0x000fe20000000800 */
[----:B------:R-:W-:Y:S02]  /*0ca0*/  ULDC UR7, c[0x0][0x10] ;  /* 0x0000040000077ab9 */ /* 0x000fe40000000800 */
[----:B------:R-:W-:-:S04]  /*0cb0*/  UIMAD.WIDE.U32 UR6, UR6, UR7, URZ ;  /* 0x00000007060672a5 */ /* 0x000fc8000f8e003f */
[----:B------:R-:W3:Y:S01]  /*0cc0*/  LDC R8, c[0x0][0x14] ;  /* 0x00000500ff087b82 */ /* 0x000ee20000000800 */
[----:B0-----:R-:W-:-:S04]  /*0cd0*/  @P4 IMAD.WIDE.U32 R2, R3, UR12, R16 ;  /* 0x0000000c03024c25 */ /* 0x001fc8000f8e0010 */
[----:B------:R-:W-:Y:S02]  /*0ce0*/  @P4 IMAD.IADD R3, R3, 0x1, R5 ;  /* 0x0000000103034824 */ /* 0x000fe400078e0205 */
[----:B------:R-:W-:Y:S02]  /*0cf0*/  IMAD.MOV.U32 R5, RZ, RZ, RZ ;  /* 0x000000ffff057224 */ /* 0x000fe400078e00ff */
[----:B-1----:R-:W-:-:S04]  /*0d00*/  @!P4 IMAD.WIDE.U32 R4, R16, R9, R4 ;  /* 0x000000091004c225 */ /* 0x002fc800078e0004 */
[----:B------:R-:W-:Y:S02]  /*0d10*/  @!P4 IMAD.MOV.U32 R2, RZ, RZ, R4 ;  /* 0x000000ffff02c224 */ /* 0x000fe400078e0004 */
[C---:B---3--:R-:W-:Y:S02]  /*0d20*/  IMAD R15, R8.reuse, UR7, RZ ;  /* 0x00000007080f7c24 */ /* 0x048fe4000f8e02ff */
[----:B------:R-:W-:Y:S01]  /*0d30*/  IMAD.WIDE.U32 R8, R8, UR6, RZ ;  /* 0x0000000608087c25 */ /* 0x000fe2000f8e00ff */
[----:B------:R-:W-:-:S03]  /*0d40*/  USHF.R.S32.HI UR6, URZ, 0x6, UR9 ;  /* 0x000000063f067899 */ /* 0x000fc60008011409 */
[----:B------:R-:W-:Y:S02]  /*0d50*/  @!P4 IMAD.MOV.U32 R3, RZ, RZ, R5 ;  /* 0x000000ffff03c224 */ /* 0x000fe400078e0005 */
[----:B------:R-:W-:Y:S01]  /*0d60*/  IMAD.IADD R12, R9, 0x1, R15 ;  /* 0x00000001090c7824 */ /* 0x000fe200078e020f */
[----:B------:R-:W-:Y:S06]  /*0d70*/  @P1 BRA `(.L_x_11) ;  /* 0x0000000000201947 */ /* 0x000fec0003800000 */
[----:B------:R-:W-:Y:S01]  /*0d80*/  UISETP.GE.U32.AND UP0, UPT, UR6, 0x5, UPT ;  /* 0x000000050600788c */ /* 0x000fe2000bf06070 */
[----:B------:R-:W-:Y:S01]  /*0d90*/  IADD3 R2, P1, R2, R8, RZ ;  /* 0x0000000802027210 */ /* 0x000fe20007f3e0ff */
[----:B------:R-:W-:-:S04]  /*0da0*/  UIMAD.WIDE.U32 UR4, UR6, -0x33333333, URZ ;  /* 0xcccccccd060478a5 */ /* 0x000fc8000f8e003f */
[----:B------:R-:W-:Y:S01]  /*0db0*/  USHF.R.U32.HI UR5, URZ, 0x2, UR5 ;  /* 0x000000023f057899 */ /* 0x000fe20008011605 */
[----:B------:R-:W-:Y:S02]  /*0dc0*/  IMAD.X R3, R12, 0x1, R3, P1 ;  /* 0x000000010c037824 */ /* 0x000fe400008e0603 */
[----:B------:R-:W-:Y:S02]  /*0dd0*/  UMOV UR4, URZ ;  /* 0x0000003f00047c82 */ /* 0x000fe40008000000 */
[----:B------:R-:W-:Y:S02]  /*0de0*/  @UP0 ULOP3.LUT UR4, UR5, 0x1, URZ, 0xc0, !UPT ;  /* 0x0000000105040892 */ /* 0x000fe4000f8ec03f */
[----:B------:R-:W-:-:S12]  /*0df0*/  UIMAD UR5, UR5, -0x5, UR6 ;  /* 0xfffffffb050578a4 */ /* 0x000fd8000f8e0206 */
.L_x_11:
[----:B------:R-:W-:Y:S01]  /*0e00*/  ISETP.GE.U32.AND P1, PT, R2, UR10, PT ;  /* 0x0000000a02007c0c */ /* 0x000fe2000bf26070 */
[----:B------:R-:W-:Y:S01]  /*0e10*/  IMAD.MOV.U32 R5, RZ, RZ, -0x1 ;  /* 0xffffffffff057424 */ /* 0x000fe200078e00ff */
[----:B------:R-:W-:Y:S01]  /*0e20*/  PRMT R15, RZ, 0x7610, R15 ;  /* 0x00007610ff0f7816 */ /* 0x000fe2000000000f */
[----:B------:R-:W-:Y:S01]  /*0e30*/  IMAD.MOV.U32 R4, RZ, RZ, -0x1 ;  /* 0xffffffffff047424 */ /* 0x000fe200078e00ff */
[----:B------:R-:W-:Y:S01]  /*0e40*/  ISETP.GE.U32.AND.EX P1, PT, R3, UR11, PT, P1 ;  /* 0x0000000b03007c0c */ /* 0x000fe2000bf26110 */
[----:B------:R-:W-:-:S12]  /*0e50*/  IMAD.MOV.U32 R0, RZ, RZ, -0x1 ;  /* 0xffffffffff007424 */ /* 0x000fd800078e00ff */
[----:B------:R-:W-:Y:S05]  /*0e60*/  @P1 BRA `(.L_x_12) ;  /* 0x0000000400241947 */ /* 0x000fea0003800000 */
[----:B------:R-:W0:Y:S01]  /*0e70*/  LDC.64 R30, c[0x0][0x728] ;  /* 0x0001ca00ff1e7b82 */ /* 0x000e220000000a00 */
[----:B------:R-:W-:Y:S02]  /*0e80*/  IMAD.MOV.U32 R4, RZ, RZ, R2 ;  /* 0x000000ffff047224 */ /* 0x000fe400078e0002 */
[----:B------:R-:W-:-:S05]  /*0e90*/  IMAD.MOV.U32 R5, RZ, RZ, R3 ;  /* 0x000000ffff057224 */ /* 0x000fca00078e0003 */
[----:B------:R-:W1:Y:S08]  /*0ea0*/  LDC R0, c[0x0][0x730] ;  /* 0x0001cc00ff007b82 */ /* 0x000e700000000800 */
[----:B------:R-:W3:Y:S01]  /*0eb0*/  LDC.64 R32, c[0x0][0x720] ;  /* 0x0001c800ff207b82 */ /* 0x000ee20000000a00 */
[----:B0-----:R-:W-:-:S04]  /*0ec0*/  ISETP.NE.U32.AND P1, PT, R30, RZ, PT ;  /* 0x000000ff1e00720c */ /* 0x001fc80003f25070 */
[----:B------:R-:W-:-:S13]  /*0ed0*/  ISETP.NE.AND.EX P1, PT, R31, RZ, PT, P1 ;  /* 0x000000ff1f00720c */ /* 0x000fda0003f25310 */
[----:B-1-3--:R-:W-:Y:S05]  /*0ee0*/  @!P1 BRA `(.L_x_13) ;  /* 0x0000000000289947 */ /* 0x00afea0003800000 */
[----:B------:R-:W0:Y:S02]  /*0ef0*/  LDC R15, c[0x0][0x734] ;  /* 0x0001cd00ff0f7b82 */ /* 0x000e240000000800 */
[----:B0-----:R-:W-:-:S05]  /*0f00*/  IADD3 R15, P1, R2, R15, RZ ;  /* 0x0000000f020f7210 */ /* 0x001fca0007f3e0ff */
[----:B------:R-:W-:-:S04]  /*0f10*/  IMAD.X R27, RZ, RZ, R3, P1 ;  /* 0x000000ffff1b7224 */ /* 0x000fc800008e0603 */
[----:B------:R-:W-:-:S04]  /*0f20*/  IMAD.WIDE.U32 R4, R27, R30, RZ ;  /* 0x0000001e1b047225 */ /* 0x000fc800078e00ff */
[----:B------:R-:W-:-:S04]  /*0f30*/  IMAD.WIDE.U32 R18, P1, R15, R31, R4 ;  /* 0x0000001f0f127225 */ /* 0x000fc80007820004 */
[----:B------:R-:W-:-:S04]  /*0f40*/  IMAD.WIDE.U32 R4, R15, R30, RZ ;  /* 0x0000001e0f047225 */ /* 0x000fc800078e00ff */
[----:B------:R-:W-:Y:S01]  /*0f50*/  IMAD.X R21, RZ, RZ, RZ, P1 ;  /* 0x000000ffff157224 */ /* 0x000fe200008e06ff */
[----:B------:R-:W-:Y:S01]  /*0f60*/  IADD3 RZ, P1, R5, R18, RZ ;  /* 0x0000001205ff7210 */ /* 0x000fe20007f3e0ff */
[----:B------:R-:W-:-:S04]  /*0f70*/  IMAD.MOV.U32 R20, RZ, RZ, R19 ;  /* 0x000000ffff147224 */ /* 0x000fc800078e0013 */
[----:B------:R-:W-:-:S08]  /*0f80*/  IMAD.WIDE.U32.X R4, R27, R31, R20, P1 ;  /* 0x0000001f1b047225 */ /* 0x000fd000008e0414 */
.L_x_13:
[----:B------:R-:W0:Y:S01]  /*0f90*/  LDC.64 R34, c[0x0][0x740] ;  /* 0x0001d000ff227b82 */ /* 0x000e220000000a00 */
[-CC-:B------:R-:W-:Y:S01]  /*0fa0*/  SHF.R.U64 R37, R4, R0.reuse, R5.reuse ;  /* 0x0000000004257219 */ /* 0x180fe20000001205 */
[----:B------:R-:W-:Y:S01]  /*0fb0*/  IMAD.MOV.U32 R36, RZ, RZ, 0x1 ;  /* 0x00000001ff247424 */ /* 0x000fe200078e00ff */
[----:B------:R-:W-:Y:S02]  /*0fc0*/  SHF.R.U32.HI R0, RZ, R0, R5 ;  /* 0x00000000ff007219 */ /* 0x000fe40000011605 */
[----:B------:R-:W-:-:S03]  /*0fd0*/  IADD3 R15, P1, RZ, -R37, RZ ;  /* 0x80000025ff0f7210 */ /* 0x000fc60007f3e0ff */
[----:B------:R-:W1:Y:S02]  /*0fe0*/  LDC R18, c[0x0][0x718] ;  /* 0x0001c600ff127b82 */ /* 0x000e640000000800 */
[----:B------:R-:W-:-:S04]  /*0ff0*/  IMAD.X R5, RZ, RZ, ~R0, P1 ;  /* 0x000000ffff057224 */ /* 0x000fc800008e0e00 */
[-C--:B------:R-:W-:Y:S02]  /*1000*/  IMAD R0, R5, R32.reuse, RZ ;  /* 0x0000002005007224 */ /* 0x080fe400078e02ff */
[----:B------:R-:W3:Y:S01]  /*1010*/  LDC R20, c[0x0][0x708] ;  /* 0x0001c200ff147b82 */ /* 0x000ee20000000800 */
[----:B------:R-:W-:-:S04]  /*1020*/  IMAD.WIDE.U32 R4, R15, R32, R2 ;  /* 0x000000200f047225 */ /* 0x000fc800078e0002 */
[----:B------:R-:W-:Y:S02]  /*1030*/  IMAD R15, R15, R33, R0 ;  /* 0x000000210f0f7224 */ /* 0x000fe400078e0200 */
[----:B------:R-:W-:Y:S01]  /*1040*/  IMAD.MOV.U32 R0, RZ, RZ, -0x1 ;  /* 0xffffffffff007424 */ /* 0x000fe200078e00ff */
[----:B------:R-:W2:Y:S01]  /*1050*/  LDC R31, c[0x0][0x758] ;  /* 0x0001d600ff1f7b82 */ /* 0x000ea20000000800 */
[----:B------:R-:W-:Y:S01]  /*1060*/  IMAD.IADD R5, R5, 0x1, R15 ;  /* 0x0000000105057824 */ /* 0x000fe200078e020f */
[----:B0-----:R-:W-:-:S04]  /*1070*/  ISETP.NE.U32.AND P1, PT, R34, RZ, PT ;  /* 0x000000ff2200720c */ /* 0x001fc80003f25070 */
[----:B------:R-:W-:Y:S02]  /*1080*/  ISETP.NE.AND.EX P1, PT, R35, RZ, PT, P1 ;  /* 0x000000ff2300720c */ /* 0x000fe40003f25310 */
[----:B------:R-:W0:Y:S01]  /*1090*/  LDC R29, c[0x0][0x700] ;  /* 0x0001c000ff1d7b82 */ /* 0x000e220000000800 */
[-CC-:B-1----:R-:W-:Y:S02]  /*10a0*/  SHF.R.U64 R26, R4, R18.reuse, R5.reuse ;  /* 0x00000012041a7219 */ /* 0x182fe40000001205 */
[----:B------:R-:W-:-:S05]  /*10b0*/  SHF.R.U32.HI R5, RZ, R18, R5 ;  /* 0x00000012ff057219 */ /* 0x000fca0000011605 */
[----:B------:R-:W1:Y:S01]  /*10c0*/  LDC R30, c[0x0][0x748] ;  /* 0x0001d200ff1e7b82 */ /* 0x000e620000000800 */
[-CC-:B---3--:R-:W-:Y:S02]  /*10d0*/  SHF.R.U64 R38, R26, R20.reuse, R5.reuse ;  /* 0x000000141a267219 */ /* 0x188fe40000001205 */
[----:B------:R-:W-:-:S05]  /*10e0*/  SHF.R.U32.HI R4, RZ, R20, R5 ;  /* 0x00000014ff047219 */ /* 0x000fca0000011605 */
[----:B------:R-:W3:Y:S01]  /*10f0*/  LDC R32, c[0x0][0x738] ;  /* 0x0001ce00ff207b82 */ /* 0x000ee20000000800 */
[-CC-:B--2---:R-:W-:Y:S02]  /*1100*/  SHF.R.U64 R40, R38, R31.reuse, R4.reuse ;  /* 0x0000001f26287219 */ /* 0x184fe40000001204 */
[-C--:B------:R-:W-:Y:S02]  /*1110*/  SHF.L.U32 R0, R0, R31.reuse, RZ ;  /* 0x0000001f00007219 */ /* 0x080fe400000006ff */
[----:B------:R-:W-:Y:S01]  /*1120*/  SHF.R.U32.HI R5, RZ, R31, R4 ;  /* 0x0000001fff057219 */ /* 0x000fe20000011604 */
[----:B------:R-:W-:Y:S01]  /*1130*/  IMAD.MOV.U32 R4, RZ, RZ, R40 ;  /* 0x000000ffff047224 */ /* 0x000fe200078e0028 */
[----:B------:R-:W-:Y:S01]  /*1140*/  LOP3.LUT R15, RZ, R0, RZ, 0x33, !PT ;  /* 0x00000000ff0f7212 */ /* 0x000fe200078e33ff */
[----:B------:R-:W2:Y:S01]  /*1150*/  LDC R33, c[0x0][0x710] ;  /* 0x0001c400ff217b82 */ /* 0x000ea20000000800 */
[----:B------:R-:W-:Y:S05]  /*1160*/  @!P1 BRA `(.L_x_14) ;  /* 0x0000000000289947 */ /* 0x000fea0003800000 */
[----:B------:R-:W4:Y:S02]  /*1170*/  LDC R21, c[0x0][0x74c] ;  /* 0x0001d300ff157b82 */ /* 0x000f240000000800 */
[----:B----4-:R-:W-:-:S05]  /*1180*/  IADD3 R21, P1, R40, R21, RZ ;  /* 0x0000001528157210 */ /* 0x010fca0007f3e0ff */
        /* <DEDUP_REMOVED lines=8> */
.L_x_14:
[----:B-1----:R-:W-:Y:S01]  /*1210*/  SHF.R.U64 R4, R4, R30, R5 ;  /* 0x0000001e04047219 */ /* 0x002fe20000001205 */
[----:B0-----:R-:W-:Y:S01]  /*1220*/  VIADD R5, R29, 0xffffffff ;  /* 0xffffffff1d057836 */ /* 0x001fe20000000000 */
[----:B------:R-:W-:Y:S01]  /*1230*/  SHF.L.U32 R0, R36, R31, RZ ;  /* 0x0000001f24007219 */ /* 0x000fe200000006ff */
[----:B------:R-:W-:Y:S01]  /*1240*/  @P4 IMAD R23, R25, R28, R16 ;  /* 0x0000001c19174224 */ /* 0x000fe200078e0210 */
[----:B------:R-:W-:Y:S01]  /*1250*/  LOP3.LUT R15, R38, R15, RZ, 0xc0, !PT ;  /* 0x0000000f260f7212 */ /* 0x000fe200078ec0ff */
[----:B------:R-:W-:Y:S01]  /*1260*/  IMAD.MOV R17, RZ, RZ, -R4 ;  /* 0x000000ffff117224 */ /* 0x000fe200078e0a04 */
[----:B------:R-:W-:-:S03]  /*1270*/  LOP3.LUT R26, R26, R5, RZ, 0xc0, !PT ;  /* 0x000000051a1a7212 */ /* 0x000fc600078ec0ff */
[----:B------:R-:W-:Y:S02]  /*1280*/  IMAD R4, R0, R4, R15 ;  /* 0x0000000400047224 */ /* 0x000fe400078e020f */
[----:B---3--:R-:W-:Y:S02]  /*1290*/  IMAD R0, R17, R32, R40 ;  /* 0x0000002011007224 */ /* 0x008fe400078e0228 */
[----:B--2---:R-:W-:Y:S02]  /*12a0*/  IMAD R5, R4, R33, R23 ;  /* 0x0000002104057224 */ /* 0x004fe400078e0217 */
[----:B------:R-:W-:Y:S02]  /*12b0*/  IMAD R0, R0, R29, R26 ;  /* 0x0000001d00007224 */ /* 0x000fe400078e021a */
[----:B------:R-:W-:-:S03]  /*12c0*/  IMAD.MOV.U32 R15, RZ, RZ, 0x1 ;  /* 0x00000001ff0f7424 */ /* 0x000fc600078e00ff */
[----:B------:R-:W-:Y:S02]  /*12d0*/  SEL R4, R0, R5, !P4 ;  /* 0x0000000500047207 */ /* 0x000fe40006000000 */
[----:B------:R-:W-:Y:S01]  /*12e0*/  SEL R5, R5, R0, !P4 ;  /* 0x0000000005057207 */ /* 0x000fe20006000000 */
[----:B------:R-:W-:-:S07]  /*12f0*/  IMAD.MOV.U32 R0, RZ, RZ, R37 ;  /* 0x000000ffff007224 */ /* 0x000fce00078e0025 */
.L_x_12:
[----:B------:R-:W-:Y:S05]  /*1300*/  @!P3 BRA `(.L_x_15) ;  /* 0x00000000000cb947 */ /* 0x000fea0003800000 */
[----:B------:R-:W-:Y:S01]  /*1310*/  UCGABAR_WAIT ;  /* 0x0000000000007dc7 */ /* 0x000fe20008000000 */
[----:B------:R-:W-:Y:S01]  /*1320*/  CCTL.IVALL ;  /* 0x00000000ff00798f */ /* 0x000fe20002000000 */
[----:B------:R-:W-:Y:S05]  /*1330*/  BRA `(.L_x_16) ;  /* 0x0000000000047947 */ /* 0x000fea0003800000 */
.L_x_15:
[----:B------:R-:W-:Y:S06]  /*1340*/  BAR.SYNC.DEFER_BLOCKING 0x0 ;  /* 0x0000000000007b1d */ /* 0x000fec0000010000 */
.L_x_16:
[----:B------:R-:W-:Y:S05]  /*1350*/  @!P2 BRA `(.L_x_17) ;  /* 0x0000005c004ca947 */ /* 0x000fea0003800000 */
[----:B------:R-:W-:-:S13]  /*1360*/  ISETP.GT.U32.AND P1, PT, R39, 0x1, PT ;  /* 0x000000012700780c */ /* 0x000fda0003f24070 */
[----:B------:R-:W-:Y:S05]  /*1370*/  @P1 EXIT ;  /* 0x000000000000194d */ /* 0x000fea0003800000 */
.L_x_18:
[----:B------:R-:W-:-:S08]  /*1380*/  NOP ;  /* 0x0000000000007918 */ /* 0x000fd00000000000 */
[----:B------:R-:W0:Y:S02]  /*1390*/  USETMAXREG.TRY_ALLOC.CTAPOOL UP0, 0xe8 ;  /* 0x000000e8000079c8 */ /* 0x000e240008000600 */
[----:B0-----:R-:W-:-:S13]  /*13a0*/  PLOP3.LUT P1, PT, PT, PT, UP0, 0x80, 0x0 ;  /* 0x000000000000781c */ /* 0x001fda0003f2f008 */
[----:B------:R-:W-:Y:S05]  /*13b0*/  @!P1 BRA `(.L_x_18) ;  /* 0xfffffffc00f09947 */ /* 0x000fea000383ffff */
[----:B------:R-:W-:-:S13]  /*13c0*/  LOP3.LUT P1, RZ, R15, 0xff, RZ, 0xc0, !PT ;  /* 0x000000ff0fff7812 */ /* 0x000fda000782c0ff */
[----:B------:R-:W-:Y:S05]  /*13d0*/  @!P1 EXIT ;  /* 0x000000000000994d */ /* 0x000fea0003800000 */
[-C--:B------:R-:W-:Y:S01]  /*13e0*/  LEA.HI R10, R11, R11.reuse, RZ, 0x1 ;  /* 0x0000000b0b0a7211 */ /* 0x080fe200078f08ff */
[----:B------:R-:W0:Y:S01]  /*13f0*/  LDC R23, c[0x0][0x758] ;  /* 0x0001d600ff177b82 */ /* 0x000e220000000800 */
[-C--:B------:R-:W-:Y:S01]  /*1400*/  LEA.HI R15, R24, R11.reuse, RZ, 0x2 ;  /* 0x0000000b180f7211 */ /* 0x080fe200078f10ff */
[----:B------:R-:W-:Y:S01]  /*1410*/  ULDC.64 UR12, c[0x0][0x6b0] ;  /* 0x0001ac00000c7ab9 */ /* 0x000fe20000000a00 */
[----:B------:R-:W-:Y:S01]  /*1420*/  LOP3.LUT R10, R10, 0x3ffffe, RZ, 0xc0, !PT ;  /* 0x003ffffe0a0a7812 */ /* 0x000fe200078ec0ff */
[----:B------:R-:W-:Y:S01]  /*1430*/  ULDC.64 UR8, c[0x0][0x6c8] ;  /* 0x0001b20000087ab9 */ /* 0x000fe20000000a00 */
[----:B------:R-:W-:Y:S01]  /*1440*/  LOP3.LUT R18, R15, 0xfffffffc, RZ, 0xc0, !PT ;  /* 0xfffffffc0f127812 */ /* 0x000fe200078ec0ff */
[----:B------:R-:W-:Y:S01]  /*1450*/  USHF.L.U64.HI UR7, UR12, 0x5, UR13 ;  /* 0x000000050c077899 */ /* 0x000fe2000801020d */
[----:B------:R-:W-:Y:S01]  /*1460*/  LEA.HI R24, R24, R11, RZ, 0x5 ;  /* 0x0000000b18187211 */ /* 0x000fe200078f28ff */
[----:B------:R-:W1:Y:S01]  /*1470*/  S2UR UR10, SR_CgaCtaId ;  /* 0x00000000000a79c3 */ /* 0x000e620000008800 */
[--C-:B------:R-:W-:Y:S01]  /*1480*/  SHF.R.S32.HI R16, RZ, 0x2, R15.reuse ;  /* 0x00000002ff107819 */ /* 0x100fe2000001140f */
[C---:B------:R-:W-:Y:S01]  /*1490*/  IMAD.IADD R10, R11.reuse, 0x1, -R10 ;  /* 0x000000010b0a7824 */ /* 0x040fe200078e0a0a */
[----:B------:R-:W-:Y:S01]  /*14a0*/  SHF.R.S32.HI R17, RZ, 0x1f, R15 ;  /* 0x0000001fff117819 */ /* 0x000fe2000001140f */
[----:B------:R-:W-:Y:S01]  /*14b0*/  IMAD.IADD R11, R11, 0x1, -R18 ;  /* 0x000000010b0b7824 */ /* 0x000fe200078e0a12 */
[----:B------:R-:W-:Y:S01]  /*14c0*/  SHF.R.S32.HI R24, RZ, 0x5, R24 ;  /* 0x00000005ff187819 */ /* 0x000fe20000011418 */
[----:B------:R-:W-:Y:S01]  /*14d0*/  USHF.L.U64.HI UR13, UR8, 0x5, UR9 ;  /* 0x00000005080d7899 */ /* 0x000fe20008010209 */
[----:B------:R-:W-:Y:S01]  /*14e0*/  LEA.HI R17, R17, R16, RZ, 0x3 ;  /* 0x0000001011117211 */ /* 0x000fe200078f18ff */
[----:B------:R-:W3:Y:S01]  /*14f0*/  LDC R18, c[0x0][0x288] ;  /* 0x0000a200ff127b82 */ /* 0x000ee20000000800 */
[----:B------:R-:W-:Y:S01]  /*1500*/  UIADD3 UR9, UR16, -0x1, URZ ;  /* 0xffffffff10097890 */ /* 0x000fe2000fffe03f */
[----:B------:R-:W-:Y:S01]  /*1510*/  IMAD R10, R24, 0x2, R10 ;  /* 0x00000002180a7824 */ /* 0x000fe200078e020a */
[----:B------:R-:W-:Y:S01]  /*1520*/  LOP3.LUT R17, R17, 0xfffffff8, RZ, 0xc0, !PT ;  /* 0xfffffff811117812 */ /* 0x000fe200078ec0ff */
[----:B------:R-:W-:Y:S01]  /*1530*/  IMAD.MOV.U32 R22, RZ, RZ, 0x1 ;  /* 0x00000001ff167424 */ /* 0x000fe200078e00ff */
[----:B------:R-:W-:Y:S01]  /*1540*/  UISETP.NE.AND UP0, UPT, UR9, URZ, UPT ;  /* 0x0000003f0900728c */ /* 0x000fe2000bf05270 */
[----:B------:R-:W-:Y:S01]  /*1550*/  VIMNMX R21, RZ, UR6, PT ;  /* 0x00000006ff157c48 */ /* 0x000fe2000bfe0100 */
[----:B------:R-:W-:Y:S01]  /*1560*/  USHF.L.U32 UR15, UR8, 0x5, URZ ;  /* 0x00000005080f7899 */ /* 0x000fe2000800063f */
[----:B------:R-:W2:Y:S01]  /*1570*/  LDC R20, c[0x0][0x700] ;  /* 0x0001c000ff147b82 */ /* 0x000ea20000000800 */
[----:B------:R-:W-:Y:S01]  /*1580*/  IMAD.IADD R17, R16, 0x1, -R17 ;  /* 0x0000000110117824 */ /* 0x000fe200078e0a11 */
[----:B------:R-:W-:Y:S01]  /*1590*/  UMOV UR14, 0x400 ;  /* 0x00000400000e7882 */ /* 0x000fe20000000000 */
[----:B------:R-:W-:Y:S01]  /*15a0*/  IMAD.MOV.U32 R16, RZ, RZ, -0x1 ;  /* 0xffffffffff107424 */ /* 0x000fe200078e00ff */
[----:B------:R-:W-:Y:S01]  /*15b0*/  USHF.L.U32 UR8, UR9, 0x3, URZ ;  /* 0x0000000309087899 */ /* 0x000fe2000800063f */
[--C-:B------:R-:W-:Y:S01]  /*15c0*/  IMAD R25, R10, 0x8, R17.reuse ;  /* 0x000000080a197824 */ /* 0x100fe200078e0211 */
[----:B------:R-:W-:Y:S01]  /*15d0*/  USEL UR9, URZ, 0x1, UP0 ;  /* 0x000000013f097887 */ /* 0x000fe20008000000 */
[--C-:B------:R-:W-:Y:S01]  /*15e0*/  IMAD R10, R24, 0x10, R17.reuse ;  /* 0x00000010180a7824 */ /* 0x100fe200078e0211 */
[-C--:B0-----:R-:W-:Y:S01]  /*15f0*/  SHF.L.U32 R16, R16, R23.reuse, RZ ;  /* 0x0000001710107219 */ /* 0x081fe200000006ff */
[----:B------:R-:W-:Y:S01]  /*1600*/  USHF.L.U32 UR12, UR12, 0x5, URZ ;  /* 0x000000050c0c7899 */ /* 0x000fe2000800063f */
[----:B------:R-:W-:Y:S01]  /*1610*/  SHF.L.U32 R23, R22, R23, RZ ;  /* 0x0000001716177219 */ /* 0x000fe200000006ff */
[----:B-1----:R-:W-:Y:S01]  /*1620*/  ULEA UR14, UR10, UR14, 0x18 ;  /* 0x0000000e0a0e7291 */ /* 0x002fe2000f8ec03f */
[----:B------:R-:W-:Y:S01]  /*1630*/  SHF.L.U64.HI R22, R8, 0x1, R12 ;  /* 0x0000000108167819 */ /* 0x000fe2000001020c */
[----:B------:R-:W-:Y:S01]  /*1640*/  IMAD.SHL.U32 R12, R25, 0x80, RZ ;  /* 0x00000080190c7824 */ /* 0x000fe200078e00ff */
[----:B------:R-:W-:Y:S01]  /*1650*/  ULDC UR11, c[0x0][0x284] ;  /* 0x0000a100000b7ab9 */ /* 0x000fe20000000800 */
[----:B------:R-:W-:Y:S01]  /*1660*/  IMAD R15, R24, -0x10, -R17 ;  /* 0xfffffff0180f7824 */ /* 0x000fe200078e0a11 */
[----:B------:R-:W-:Y:S01]  /*1670*/  LOP3.LUT R19, RZ, R16, RZ, 0x33, !PT ;  /* 0x00000010ff137212 */ /* 0x000fe200078e33ff */
[----:B------:R-:W-:Y:S01]  /*1680*/  UIADD3 UR23, UR14, 0x60, URZ ;  /* 0x000000600e177890 */ /* 0x000fe2000fffe03f */
[C---:B---3--:R-:W-:Y:S01]  /*1690*/  IMAD R18, R11.reuse, -0x2, R18 ;  /* 0xfffffffe0b127824 */ /* 0x048fe200078e0212 */
[----:B------:R-:W-:Y:S01]  /*16a0*/  ULOP3.LUT UR8, UR8, 0x8, URZ, 0xc0, !UPT ;  /* 0x0000000808087892 */ /* 0x000fe2000f8ec03f */
[----:B------:R-:W-:Y:S01]  /*16b0*/  IMAD.WIDE R16, R11, 0x2, RZ ;  /* 0x000000020b107825 */ /* 0x000fe200078e02ff */
[----:B------:R-:W-:Y:S01]  /*16c0*/  UIADD3 UR26, UP1, UR12, 0x20, URZ ;  /* 0x000000200c1a7890 */ /* 0x000fe2000ff3e03f */
[----:B------:R-:W-:Y:S01]  /*16d0*/  LOP3.LUT R103, R6, 0x1, RZ, 0xfc, !PT ;  /* 0x0000000106677812 */ /* 0x000fe200078efcff */
[----:B------:R-:W-:Y:S01]  /*16e0*/  UIADD3 UR25, UP2, UR15, 0x20, URZ ;  /* 0x000000200f197890 */ /* 0x000fe2000ff5e03f */
[----:B------:R-:W-:Y:S01]  /*16f0*/  IADD3 R21, -R21, UR6, RZ ;  /* 0x0000000615157c10 */ /* 0x000fe2000fffe1ff */
[----:B--2---:R-:W-:Y:S01]  /*1700*/  VIADD R20, R20, 0xffffffff ;  /* 0xffffffff14147836 */ /* 0x004fe20000000000 */
[----:B------:R-:W-:Y:S01]  /*1710*/  SHF.R.S32.HI R11, RZ, 0x1f, R10 ;  /* 0x0000001fff0b7819 */ /* 0x000fe2000001140a */
[----:B------:R-:W-:Y:S01]  /*1720*/  IMAD.U32 R102, RZ, RZ, UR9 ;  /* 0x00000009ff667e24 */ /* 0x000fe2000f8e00ff */
[----:B------:R-:W-:Y:S01]  /*1730*/  SHF.R.S32.HI R12, RZ, 0x3, R12 ;  /* 0x00000003ff0c7819 */ /* 0x000fe2000001140c */
[----:B------:R-:W-:Y:S01]  /*1740*/  VIADD R15, R15, UR11 ;  /* 0x0000000b0f0f7c36 */ /* 0x000fe20008000000 */
[----:B------:R-:W-:-:S02]  /*1750*/  USHF.L.U32 UR24, UR6, 0x1, URZ ;  /* 0x0000000106187899 */ /* 0x000fc4000800063f */
[----:B------:R-:W-:Y:S02]  /*1760*/  ULEA UR16, UR16, UR23, 0x3 ;  /* 0x0000001710107291 */ /* 0x000fe4000f8e183f */
[----:B------:R-:W-:Y:S02]  /*1770*/  ULOP3.LUT UR27, UR8, 0x8, URZ, 0x3c, !UPT ;  /* 0x00000008081b7892 */ /* 0x000fe4000f8e3c3f */
[----:B------:R-:W-:Y:S02]  /*1780*/  ULOP3.LUT UR17, UR8, 0x18, URZ, 0x3c, !UPT ;  /* 0x0000001808117892 */ /* 0x000fe4000f8e3c3f */
[----:B------:R-:W-:Y:S02]  /*1790*/  UIADD3.X UR29, URZ, UR7, URZ, UP1, !UPT ;  /* 0x000000073f1d7290 */ /* 0x000fe40008ffe43f */
[----:B------:R-:W-:-:S12]  /*17a0*/  UIADD3.X UR28, URZ, UR13, URZ, UP2, !UPT ;  /* 0x0000000d3f1c7290 */ /* 0x000fd800097fe43f */
.L_x_161:
[----:B------:R-:W-:Y:S01]  /*17b0*/  SHF.L.U32 R24, R102, 0x1f, RZ ;  /* 0x0000001f66187819 */ /* 0x000fe200000006ff */
[----:B------:R-:W-:Y:S01]  /*17c0*/  IMAD.MOV.U32 R87, RZ, RZ, RZ ;  /* 0x000000ffff577224 */ /* 0x000fe200078e00ff */
[----:B------:R-:W-:Y:S02]  /*17d0*/  ISETP.GE.AND P2, PT, R21, 0x1, PT ;  /* 0x000000011500780c */ /* 0x000fe40003f46270 */
[----:B------:R-:W0:Y:S02]  /*17e0*/  SYNCS.PHASECHK.TRANS64.TRYWAIT P1, [UR16+-0x8], R24 ;  /* 0xfffff818ff0075a7 */ /* 0x000e240008020150 */
[----:B012345:R-:W-:Y:S09]  /*17f0*/  @!P1 BRA `(.L_x_19) ;  /* 0x0000006800b09947 */ /* 0x03fff20003800000 */
.L_x_184:
[----:B0-----:R-:W-:Y:S02]  /*1800*/  CS2R R24, SRZ ;  /* 0x0000000000187805 */ /* 0x001fe4000001ff00 */
[----:B------:R-:W-:Y:S02]  /*1810*/  CS2R R26, SRZ ;  /* 0x00000000001a7805 */ /* 0x000fe4000001ff00 */
[----:B------:R-:W-:Y:S02]  /*1820*/  CS2R R28, SRZ ;  /* 0x00000000001c7805 */ /* 0x000fe4000001ff00 */
[----:B------:R-:W-:Y:S02]  /*1830*/  CS2R R30, SRZ ;  /* 0x00000000001e7805 */ /* 0x000fe4000001ff00 */
[----:B------:R-:W-:Y:S02]  /*1840*/  CS2R R32, SRZ ;  /* 0x0000000000207805 */ /* 0x000fe4000001ff00 */
[----:B------:R-:W-:-:S02]  /*1850*/  CS2R R34, SRZ ;  /* 0x0000000000227805 */ /* 0x000fc4000001ff00 */
[----:B------:R-:W-:Y:S02]  /*1860*/  CS2R R36, SRZ ;  /* 0x0000000000247805 */ /* 0x000fe4000001ff00 */
        /* <DEDUP_REMOVED lines=23> */
[----:B------:R-:W-:Y:S01]  /*19e0*/  CS2R R84, SRZ ;  /* 0x0000000000547805 */ /* 0x000fe2000001ff00 */
[----:B------:R-:W-:Y:S01]  /*19f0*/  IMAD.MOV.U32 R86, RZ, RZ, RZ ;  /* 0x000000ffff567224 */ /* 0x000fe200078e00ff */
[----:B------:R-:W-:Y:S06]  /*1a00*/  @!P2 BRA `(.L_x_20) ;  /* 0x000000040020a947 */ /* 0x000fec0003800000 */
[----:B------:R-:W-:Y:S01]  /*1a10*/  IMAD.MOV.U32 R92, RZ, RZ, R21 ;  /* 0x000000ffff5c7224 */ /* 0x000fe200078e0015 */
[----:B------:R-:W-:Y:S01]  /*1a20*/  UPLOP3.LUT UP0, UPT, UPT, UPT, UPT, 0x40, 0x0 ;  /* 0x000000000000789c */ /* 0x000fe20003f0e870 */
[----:B------:R-:W-:Y:S01]  /*1a30*/  IMAD.U32 R94, RZ, RZ, UR4 ;  /* 0x00000004ff5e7e24 */ /* 0x000fe2000f8e00ff */
[----:B------:R-:W-:Y:S01]  /*1a40*/  UMOV UR18, UR5 ;  /* 0x0000000500127c82 */ /* 0x000fe20008000000 */
[----:B------:R-:W-:-:S08]  /*1a50*/  IMAD.U32 R93, RZ, RZ, UR5 ;  /* 0x00000005ff5d7e24 */ /* 0x000fd0000f8e00ff */
.L_x_27:
[----:B------:R-:W-:-:S13]  /*1a60*/  ISETP.NE.AND P2, PT, R103, 0x3, PT ;  /* 0x000000036700780c */ /* 0x000fda0003f45270 */
[----:B0-----:R-:W-:Y:S05]  /*1a70*/  @!P2 BRA `(.L_x_21) ;  /* 0x000000000004a947 */ /* 0x001fea0003800000 */
[----:B------:R-:W-:Y:S01]  /*1a80*/  BPT.TRAP 0x1 ;  /* 0x000000040000795c */ /* 0x000fe20000300000 */
.L_x_21:
[----:B------:R-:W-:Y:S01]  /*1a90*/  ULEA UR8, UR18, UR14, 0x3 ;  /* 0x0000000e12087291 */ /* 0x000fe2000f8e183f */
[----:B------:R-:W-:-:S08]  /*1aa0*/  SHF.L.U32 R89, R94, 0x1f, RZ ;  /* 0x0000001f5e597819 */ /* 0x000fd000000006ff */
[----:B------:R0:W1:Y:S01]  /*1ab0*/  SYNCS.PHASECHK.TRANS64.TRYWAIT P1, [UR8], R89 ;  /* 0x00000059ff0075a7 */ /* 0x0000620008020148 */
[----:B------:R-:W-:Y:S05]  /*1ac0*/  @!P2 BRA `(.L_x_22) ;  /* 0x000000000004a947 */ /* 0x000fea0003800000 */
[----:B------:R-:W-:Y:S01]  /*1ad0*/  BPT.TRAP 0x1 ;  /* 0x000000040000795c */ /* 0x000fe20000300000 */
.L_x_22:
[----:B------:R-:W-:-:S04]  /*1ae0*/  IMAD.U32 R91, RZ, RZ, UR18 ;  /* 0x00000012ff5b7e24 */ /* 0x000fc8000f8e00ff */
[----:B------:R-:W-:Y:S01]  /*1af0*/  IMAD R88, R91, 0x400, R12 ;  /* 0x000004005b587824 */ /* 0x000fe200078e020c */
[----:B-1----:R-:W-:Y:S06]  /*1b00*/  @P1 BRA `(.L_x_23) ;  /* 0x0000000000081947 */ /* 0x002fec0003800000 */
[----:B------:R-:W1:Y:S02]  /*1b10*/  SYNCS.PHASECHK.TRANS64.TRYWAIT P1, [UR8], R89 ;  /* 0x00000059ff0075a7 */ /* 0x000e640008020148 */
[----:B-1----:R-:W-:Y:S05]  /*1b20*/  @!P1 BRA `(.L_x_24) ;  /* 0x0000006400fc9947 */ /* 0x002fea0003800000 */
.L_x_23:
[----:B01----:R-:W0:Y:S01]  /*1b30*/  LDS.128 R88, [R88+UR14+0x32180] ;  /* 0x0321800e58587984 */ /* 0x003e220008000c00 */
[----:B------:R-:W-:Y:S02]  /*1b40*/  UIADD3 UR8, UR14, 0x180, URZ ;  /* 0x000001800e087890 */ /* 0x000fe4000fffe03f */
[----:B------:R-:W-:Y:S02]  /*1b50*/  UIADD3 UR9, UR14, 0xa180, URZ ;  /* 0x0000a1800e097890 */ /* 0x000fe4000fffe03f */
[----:B------:R-:W-:Y:S02]  /*1b60*/  USHF.R.U32.HI UR8, URZ, 0x4, UR8 ;  /* 0x000000043f087899 */ /* 0x000fe40008011608 */
[----:B------:R-:W-:Y:S02]  /*1b70*/  USHF.R.U32.HI UR9, URZ, 0x4, UR9 ;  /* 0x000000043f097899 */ /* 0x000fe40008011609 */
[----:B------:R-:W-:Y:S02]  /*1b80*/  ULOP3.LUT UR8, UR8, 0x3fff, URZ, 0xc0, !UPT ;  /* 0x00003fff08087892 */ /* 0x000fe4000f8ec03f */
[----:B------:R-:W-:-:S02]  /*1b90*/  ULOP3.LUT UR9, UR9, 0x3fff, URZ, 0xc0, !UPT ;  /* 0x00003fff09097892 */ /* 0x000fc4000f8ec03f */
[----:B------:R-:W-:Y:S02]  /*1ba0*/  ULOP3.LUT UR8, UR8, 0x10000, URZ, 0xfc, !UPT ;  /* 0x0001000008087892 */ /* 0x000fe4000f8efc3f */
[----:B------:R-:W-:Y:S02]  /*1bb0*/  ULOP3.LUT UR9, UR9, 0x10000, URZ, 0xfc, !UPT ;  /* 0x0001000009097892 */ /* 0x000fe4000f8efc3f */
[----:B------:R-:W-:Y:S02]  /*1bc0*/  ULEA UR19, UR18, UR8, 0x9 ;  /* 0x0000000812137291 */ /* 0x000fe4000f8e483f */
[----:B------:R-:W-:Y:S01]  /*1bd0*/  ULEA UR22, UR18, UR9, 0xb ;  /* 0x0000000912167291 */ /* 0x000fe2000f8e583f */
[----:B------:R-:W-:Y:S02]  /*1be0*/  UMOV UR11, 0x40000040 ;  /* 0x40000040000b7882 */ /* 0x000fe40000000000 */
[----:B------:R-:W-:Y:S02]  /*1bf0*/  UMOV UR9, 0x40000040 ;  /* 0x4000004000097882 */ /* 0x000fe40000000000 */
[----:B------:R-:W-:-:S02]  /*1c00*/  UMOV UR8, UR19 ;  /* 0x0000001300087c82 */ /* 0x000fc40008000000 */
[----:B------:R-:W-:Y:S01]  /*1c10*/  UMOV UR10, UR22 ;  /* 0x00000016000a7c82 */ /* 0x000fe20008000000 */
[----:B0-----:R-:W-:-:S06]  /*1c20*/  WARPGROUP.ARRIVE ;  /* 0x00000000000079c5 */ /* 0x001fcc0000000000 */
[----:B------:R-:W-:Y:S01]  /*1c30*/  HGMMA.SP.64x128x32.F32 R24, gdesc[UR8], R24, UP0, R88, 0x0 ;  /* 0x09e05800081879f0 */ /* 0x000fe2000bf00a18 */
[----:B------:R-:W-:Y:S02]  /*1c40*/  UIADD3 UR8, UR19, 0x2, URZ ;  /* 0x0000000213087890 */ /* 0x000fe4000fffe03f */
[----:B------:R-:W-:Y:S01]  /*1c50*/  UIADD3 UR10, UR22, 0x4, URZ ;  /* 0x00000004160a7890 */ /* 0x000fe2000fffe03f */
[----:B------:R-:W-:Y:S01]  /*1c60*/  UMOV UR9, 0x40000040 ;  /* 0x4000004000097882 */ /* 0x000fe20000000000 */
[----:B------:R-:W-:-:S11]  /*1c70*/  UMOV UR11, 0x40000040 ;  /* 0x40000040000b7882 */ /* 0x000fd60000000000 */
[----:B------:R-:W-:Y:S01]  /*1c80*/  HGMMA.SP.64x128x32.F32 R24, gdesc[UR8], R24, R89, 0x0 ;  /* 0x09e05900081879f0 */ /* 0x000fe20008700a18 */
        /* <DEDUP_REMOVED lines=9> */
[----:B------:R-:W-:Y:S03]  /*1d20*/  HGMMA.SP.64x128x32.F32 R24, gdesc[UR8], R24, R91, 0x0, gsb0 ;  /* 0x09e05b00081879f0 */ /* 0x000fe60008000a18 */
[----:B------:R-:W-:Y:S02]  /*1d30*/  WARPGROUP.DEPBAR.LE gsb0, 0x0 ;  /* 0x00008000000079c5 */ /* 0x000fe40000010000 */
[----:B------:R-:W-:Y:S05]  /*1d40*/  @!P2 BRA `(.L_x_25) ;  /* 0x000000000004a947 */ /* 0x000fea0003800000 */
[----:B------:R-:W-:Y:S01]  /*1d50*/  BPT.TRAP 0x1 ;  /* 0x000000040000795c */ /* 0x000fe20000300000 */
.L_x_25:
[----:B------:R-:W-:Y:S02]  /*1d60*/  @P0 LEA R88, R93, UR14, 0x3 ;  /* 0x0000000e5d580c11 */ /* 0x000fe4000f8e18ff */
[----:B------:R-:W-:-:S03]  /*1d70*/  ISETP.GT.U32.AND P1, PT, R6, 0x1, PT ;  /* 0x000000010600780c */ /* 0x000fc60003f24070 */
[----:B------:R-:W-:-:S05]  /*1d80*/  @P0 VIADD R88, R88, 0x28 ;  /* 0x0000002858580836 */ /* 0x000fca0000000000 */
[----:B------:R-:W-:-:S04]  /*1d90*/  @P0 PRMT R88, R7, 0x654, R88 ;  /* 0x0000065407580816 */ /* 0x000fc80000000058 */
[----:B------:R0:W-:Y:S01]  /*1da0*/  @P0 SYNCS.ARRIVE.TRANS64.RED.A1T0 RZ, [R88+URZ], RZ ;  /* 0x000000ff58ff09a7 */ /* 0x0001e2000810043f */
[----:B------:R-:W-:Y:S05]  /*1db0*/  @P1 BRA `(.L_x_26) ;  /* 0x0000000000041947 */ /* 0x000fea0003800000 */
[----:B------:R-:W-:Y:S01]  /*1dc0*/  BPT.TRAP 0x1 ;  /* 0x000000040000795c */ /* 0x000fe20000300000 */
.L_x_26:
[----:B------:R-:W-:Y:S01]  /*1dd0*/  UIADD3 UR18, UR18, 0x1, URZ ;  /* 0x0000000112127890 */ /* 0x000fe2000fffe03f */
[C---:B------:R-:W-:Y:S01]  /*1de0*/  ISETP.GT.AND P2, PT, R92.reuse, 0x1, PT ;  /* 0x000000015c00780c */ /* 0x040fe20003f44270 */
[----:B------:R-:W-:Y:S02]  /*1df0*/  VIADD R93, R93, 0x1 ;  /* 0x000000015d5d7836 */ /* 0x000fe40000000000 */
[----:B------:R-:W-:Y:S01]  /*1e00*/  UISETP.NE.AND UP0, UPT, UR18, 0x5, UPT ;  /* 0x000000051200788c */ /* 0x000fe2000bf05270 */
[----:B------:R-:W-:Y:S02]  /*1e10*/  VIADD R92, R92, 0xffffffff ;  /* 0xffffffff5c5c7836 */ /* 0x000fe40000000000 */
[C---:B------:R-:W-:Y:S01]  /*1e20*/  ISETP.NE.AND P1, PT, R93.reuse, 0x5, PT ;  /* 0x000000055d00780c */ /* 0x040fe20003f25270 */
[----:B------:R-:W-:Y:S02]  /*1e30*/  USEL UR8, URZ, 0x1, UP0 ;  /* 0x000000013f087887 */ /* 0x000fe40008000000 */
[----:B------:R-:W-:Y:S01]  /*1e40*/  USEL UR18, UR18, URZ, UP0 ;  /* 0x0000003f12127287 */ /* 0x000fe20008000000 */
[----:B------:R-:W-:Y:S01]  /*1e50*/  SEL R93, R93, RZ, P1 ;  /* 0x000000ff5d5d7207 */ /* 0x000fe20000800000 */
[----:B------:R-:W-:-:S02]  /*1e60*/  UPLOP3.LUT UP0, UPT, UPT, UPT, UPT, 0x80, 0x0 ;  /* 0x000000000000789c */ /* 0x000fc40003f0f070 */
[----:B------:R-:W-:Y:S01]  /*1e70*/  LOP3.LUT R94, R94, UR8, RZ, 0x3c, !PT ;  /* 0x000000085e5e7c12 */ /* 0x000fe2000f8e3cff */
[----:B------:R-:W-:Y:S08]  /*1e80*/  @P2 BRA `(.L_x_27) ;  /* 0xfffffff800f42947 */ /* 0x000ff0000383ffff */
.L_x_20:
[----:B------:R-:W-:Y:S01]  /*1e90*/  IMAD.U32 R89, RZ, RZ, UR27 ;  /* 0x0000001bff597e24 */ /* 0x000fe2000f8e00ff */
[----:B0-----:R-:W-:Y:S01]  /*1ea0*/  SHF.L.U32 R88, R102, 0x1f, RZ ;  /* 0x0000001f66587819 */ /* 0x001fe200000006ff */
[----:B------:R-:W-:Y:S01]  /*1eb0*/  UIADD3 UR5, UR5, UR24, URZ ;  /* 0x0000001805057290 */ /* 0x000fe2000fffe03f */
[----:B------:R-:W-:Y:S01]  /*1ec0*/  SHF.R.S32.HI R92, RZ, 0x1f, R0 ;  /* 0x0000001fff5c7819 */ /* 0x000fe20000011400 */
[----:B------:R0:W-:Y:S01]  /*1ed0*/  SYNCS.ARRIVE.TRANS64.A1T0 RZ, [R89+UR23], RZ ;  /* 0x000000ff59ff79a7 */ /* 0x0001e20008100017 */
[----:B------:R-:W-:Y:S02]  /*1ee0*/  WARPGROUP.DEPBAR.LE gsb0, 0x0 ;  /* 0x00008000000079c5 */ /* 0x000fe40000010000 */
[----:B------:R-:W-:Y:S02]  /*1ef0*/  UISETP.GE.U32.AND UP1, UPT, UR24, 0x5, UPT ;  /* 0x000000051800788c */ /* 0x000fe4000bf26070 */
[----:B------:R-:W-:Y:S01]  /*1f00*/  UISETP.GT.U32.AND UP0, UPT, UR5, 0x4, UPT ;  /* 0x000000040500788c */ /* 0x000fe2000bf04070 */
[----:B------:R-:W1:Y:S03]  /*1f10*/  SYNCS.PHASECHK.TRANS64.TRYWAIT P1, [UR16+0x8], R88 ;  /* 0x00000858ff0075a7 */ /* 0x000e660008020150 */
[----:B------:R-:W-:-:S04]  /*1f20*/  UISETP.LT.U32.AND UP0, UPT, UR24, 0x5, UP0 ;  /* 0x000000051800788c */ /* 0x000fc80008701070 */
[----:B------:R-:W-:Y:S02]  /*1f30*/  USEL UR10, URZ, 0x1, !UP0 ;  /* 0x000000013f0a7887 */ /* 0x000fe4000c000000 */
[----:B------:R-:W-:Y:S02]  /*1f40*/  @UP1 UIMAD.WIDE.U32 UR8, UR5, -0x33333333, URZ ;  /* 0xcccccccd050818a5 */ /* 0x000fe4000f8e003f */
[----:B------:R-:W-:Y:S02]  /*1f50*/  ULOP3.LUT UR4, UR4, UR10, URZ, 0x3c, !UPT ;  /* 0x0000000a04047292 */ /* 0x000fe4000f8e3c3f */
[----:B------:R-:W-:-:S04]  /*1f60*/  @UP1 USHF.R.U32.HI UR8, URZ, 0x2, UR9 ;  /* 0x000000023f081899 */ /* 0x000fc80008011609 */
[----:B------:R-:W-:Y:S01]  /*1f70*/  @UP1 ULOP3.LUT UR4, UR4, 0x1, UR8, 0x78, !UPT ;  /* 0x0000000104041892 */ /* 0x000fe2000f8e7808 */
[----:B01----:R-:W-:Y:S11]  /*1f80*/  @!P1 BRA `(.L_x_28) ;  /* 0x0000006000fc9947 */ /* 0x003ff60003800000 */
.L_x_185:
[----:B------:R-:W-:Y:S01]  /*1f90*/  ULDC.64 UR8, c[0x0][0x6d0] ;  /* 0x0001b40000087ab9 */ /* 0x000fe20000000a00 */
[----:B------:R-:W-:Y:S02]  /*1fa0*/  IMAD.SHL.U32 R96, R5, 0x40, RZ ;  /* 0x0000004005607824 */ /* 0x000fe400078e00ff */
[----:B------:R-:W-:Y:S02]  /*1fb0*/  IMAD R91, R92, UR8, RZ ;  /* 0x000000085c5b7c24 */ /* 0x000fe4000f8e02ff */
[----:B0-----:R-:W-:Y:S01]  /*1fc0*/  IMAD.WIDE.U32 R88, R0, UR8, R10 ;  /* 0x0000000800587c25 */ /* 0x001fe2000f8e000a */
[----:B------:R-:W-:Y:S01]  /*1fd0*/  ULDC UR8, c[0x0][0x284] ;  /* 0x0000a10000087ab9 */ /* 0x000fe20000000800 */
[----:B------:R-:W-:Y:S02]  /*1fe0*/  SHF.R.S32.HI R97, RZ, 0x1f, R96 ;  /* 0x0000001fff617819 */ /* 0x000fe40000011460 */
[----:B------:R-:W-:Y:S01]  /*1ff0*/  IMAD.SHL.U32 R5, R4, 0x80, RZ ;  /* 0x0000008004057824 */ /* 0x000fe200078e00ff */
[----:B------:R-:W-:Y:S01]  /*2000*/  ISETP.GE.AND P1, PT, R96, UR8, PT ;  /* 0x0000000860007c0c */ /* 0x000fe2000bf26270 */
[----:B------:R-:W-:Y:S01]  /*2010*/  ULDC UR8, c[0x0][0x288] ;  /* 0x0000a20000087ab9 */ /* 0x000fe20000000800 */
[----:B------:R-:W-:Y:S01]  /*2020*/  IMAD R91, R0, UR9, R91 ;  /* 0x00000009005b7c24 */ /* 0x000fe2000f8e025b */
[----:B------:R-:W-:-:S02]  /*2030*/  IADD3 R88, P2, R96, R88, RZ ;  /* 0x0000005860587210 */ /* 0x000fc40007f5e0ff */
[----:B------:R-:W-:Y:S02]  /*2040*/  ISETP.GE.OR P1, PT, R5, UR8, P1 ;  /* 0x0000000805007c0c */ /* 0x000fe40008f26670 */
[----:B------:R-:W-:-:S11]  /*2050*/  IADD3.X R89, R97, R89, R91, P2, !PT ;  /* 0x0000005961597210 */ /* 0x000fd600017fe45b */
[----:B------:R-:W-:Y:S05]  /*2060*/  @P1 BRA `(.L_x_29) ;  /* 0x0000004800741947 */ /* 0x000fea0003800000 */
[----:B------:R-:W0:Y:S01]  /*2070*/  LDC.64 R112, c[0x0][0x6c8] ;  /* 0x0001b200ff707b82 */ /* 0x000e220000000a00 */
[----:B----45:R-:W-:Y:S01]  /*2080*/  FSETP.NEU.AND P3, PT, R14, RZ, PT ;  /* 0x000000ff0e00720b */ /* 0x030fe20003f6d000 */
[----:B------:R-:W-:Y:S01]  /*2090*/  IMAD.WIDE R98, R4, 0x80, R16 ;  /* 0x0000008004627825 */ /* 0x000fe200078e0210 */
[----:B------:R-:W-:Y:S03]  /*20a0*/  BSSY B0, `(.L_x_29) ;  /* 0x0000499000007945 */ /* 0x000fe60003800000 */
[----:B------:R-:W-:Y:S02]  /*20b0*/  IMAD.IADD R5, R18, 0x1, -R5 ;  /* 0x0000000112057824 */ /* 0x000fe400078e0a05 */
[----:B------:R-:W-:-:S03]  /*20c0*/  IMAD.IADD R4, R15, 0x1, -R96 ;  /* 0x000000010f047824 */ /* 0x000fc600078e0a60 */
[----:B------:R-:W-:-:S04]  /*20d0*/  ISETP.GT.AND P2, PT, R5, RZ, PT ;  /* 0x000000ff0500720c */ /* 0x000fc80003f44270 */
[----:B------:R-:W-:Y:S01]  /*20e0*/  ISETP.GT.AND P1, PT, R4, RZ, P2 ;  /* 0x000000ff0400720c */ /* 0x000fe20001724270 */
[-C--:B0-----:R-:W-:Y:S02]  /*20f0*/  IMAD R90, R99, R112.reuse, RZ ;  /* 0x00000070635a7224 */ /* 0x081fe400078e02ff */
[----:B------:R-:W-:-:S04]  /*2100*/  IMAD.WIDE.U32 R100, R98, R112, R88 ;  /* 0x0000007062647225 */ /* 0x000fc800078e0058 */
[----:B------:R-:W-:-:S04]  /*2110*/  IMAD R89, R98, R113, R90 ;  /* 0x0000007162597224 */ /* 0x000fc800078e025a */
[----:B------:R-:W-:Y:S01]  /*2120*/  IMAD.IADD R111, R101, 0x1, R89 ;  /* 0x00000001656f7824 */ /* 0x000fe200078e0259 */
[----:B------:R-:W-:Y:S06]  /*2130*/  @!P3 BRA `(.L_x_30) ;  /* 0x0000003000d0b947 */ /* 0x000fec0003800000 */
[----:B------:R-:W-:Y:S01]  /*2140*/  ULDC.64 UR8, c[0x0][0x6b8] ;  /* 0x0001ae0000087ab9 */ /* 0x000fe20000000a00 */
[----:B------:R-:W-:Y:S01]  /*2150*/  ULDC.64 UR30, c[0x0][0x6b0] ;  /* 0x0001ac00001e7ab9 */ /* 0x000fe20000000a00 */
[----:B------:R-:W-:Y:S01]  /*2160*/  IMAD.WIDE.U32 R88, R0, UR8, R10 ;  /* 0x0000000800587c25 */ /* 0x000fe2000f8e000a */
[----:B------:R-:W-:Y:S01]  /*2170*/  ULDC.64 UR10, c[0x0][0x6a8] ;  /* 0x0001aa00000a7ab9 */ /* 0x000fe20000000a00 */
[----:B------:R-:W0:Y:S01]  /*2180*/  LDC.64 R94, c[0x0][0x6b0] ;  /* 0x0001ac00ff5e7b82 */ /* 0x000e220000000a00 */
[----:B------:R-:W-:Y:S01]  /*2190*/  ULDC.64 UR18, c[0x0][0x6c0] ;  /* 0x0001b00000127ab9 */ /* 0x000fe20000000a00 */
[----:B------:R-:W-:Y:S01]  /*21a0*/  IMAD R91, R92, UR8, RZ ;  /* 0x000000085c5b7c24 */ /* 0x000fe2000f8e02ff */
[----:B------:R-:W-:Y:S01]  /*21b0*/  IADD3 R90, P3, R96, R88, RZ ;  /* 0x00000058605a7210 */ /* 0x000fe20007f7e0ff */
[----:B------:R-:W-:Y:S02]  /*21c0*/  IMAD R93, R99, UR30, RZ ;  /* 0x0000001e635d7c24 */ /* 0x000fe4000f8e02ff */
[----:B------:R-:W-:-:S02]  /*21d0*/  IMAD R107, R0, UR9, R91 ;  /* 0x00000009006b7c24 */ /* 0x000fc4000f8e025b */
[----:B------:R-:W-:-:S03]  /*21e0*/  IMAD R109, R98, UR31, R93 ;  /* 0x0000001f626d7c24 */ /* 0x000fc6000f8e025d */
[----:B------:R-:W-:-:S03]  /*21f0*/  IADD3.X R91, R97, R89, R107, P3, !PT ;  /* 0x00000059615b7210 */ /* 0x000fc60001ffe46b */
[----:B------:R-:W-:-:S04]  /*2200*/  IMAD.WIDE.U32 R88, R98, UR30, R90 ;  /* 0x0000001e62587c25 */ /* 0x000fc8000f8e005a */
[----:B------:R-:W-:Y:S01]  /*2210*/  IMAD.IADD R89, R89, 0x1, R109 ;  /* 0x0000000159597824 */ /* 0x000fe200078e026d */
[----:B------:R-:W-:-:S04]  /*2220*/  LEA R92, P3, R88, UR10, 0x2 ;  /* 0x0000000a585c7c11 */ /* 0x000fc8000f8610ff */
[----:B------:R-:W-:-:S05]  /*2230*/  LEA.HI.X R93, R88, UR11, R89, 0x2, P3 ;  /* 0x0000000b585d7c11 */ /* 0x000fca00098f1459 */
[----:B------:R-:W2:Y:S01]  /*2240*/  @P1 LDG.E.LTC128B R105, desc[UR20][R92.64] ;  /* 0x000000145c691981 */ /* 0x000ea2000c1e1920 */
[C---:B------:R-:W-:Y:S01]  /*2250*/  LEA R88, P3, R100.reuse, UR18, 0x2 ;  /* 0x0000001264587c11 */ /* 0x040fe2000f8610ff */
[----:B------:R-:W-:Y:S03]  /*2260*/  BSSY B1, `(.L_x_31) ;  /* 0x0000018000017945 */ /* 0x000fe60003800000 */
[----:B------:R-:W-:Y:S01]  /*2270*/  LEA.HI.X R89, R100, UR19, R111, 0x2, P3 ;  /* 0x0000001364597c11 */ /* 0x000fe200098f146f */
[----:B0-----:R-:W-:-:S04]  /*2280*/  IMAD.WIDE.U32 R100, R98, UR30, R94 ;  /* 0x0000001e62647c25 */ /* 0x001fc8000f8e005e */
[----:B------:R-:W-:Y:S02]  /*2290*/  IMAD.IADD R101, R109, 0x1, R101 ;  /* 0x000000016d657824 */ /* 0x000fe400078e0265 */
[----:B------:R-:W-:-:S04]  /*22a0*/  IMAD.WIDE.U32 R94, R98, UR30, R96 ;  /* 0x0000001e625e7c25 */ /* 0x000fc8000f8e0060 */
[----:B--2---:R-:W-:-:S04]  /*22b0*/  FMUL R99, R105, R14 ;  /* 0x0000000e69637220 */ /* 0x004fc80000400000 */
[----:B------:R-:W-:Y:S01]  /*22c0*/  FFMA R111, R24, R13, R99 ;  /* 0x0000000d186f7223 */ /* 0x000fe20000000063 */
[-C--:B------:R-:W-:Y:S02]  /*22d0*/  IADD3 R24, P3, R90, R100.reuse, RZ ;  /* 0x000000645a187210 */ /* 0x080fe40007f7e0ff */
[----:B------:R-:W-:Y:S02]  /*22e0*/  IADD3 R100, P5, P6, R10, R100, R96 ;  /* 0x000000640a647210 */ /* 0x000fe40007ebe060 */
[----:B------:R0:W-:Y:S01]  /*22f0*/  @P1 STG.E desc[UR20][R88.64], R111 ;  /* 0x0000006f58001986 */ /* 0x0001e2000c101914 */
[----:B------:R-:W-:Y:S01]  /*2300*/  IMAD.X R91, R101, 0x1, R91, P3 ;  /* 0x00000001655b7824 */ /* 0x000fe200018e065b */
[----:B------:R-:W-:Y:S02]  /*2310*/  ISETP.GT.AND P3, PT, R5, 0x1, PT ;  /* 0x000000010500780c */ /* 0x000fe40003f64270 */
[----:B------:R-:W-:Y:S02]  /*2320*/  IADD3.X R101, R11, R101, R97, P5, P6 ;  /* 0x000000650b657210 */ /* 0x000fe40002fec461 */
[----:B------:R-:W-:-:S02]  /*2330*/  ISETP.GT.AND P5, PT, R4, RZ, P3 ;  /* 0x000000ff0400720c */ /* 0x000fc40001fa4270 */
[----:B------:R-:W-:Y:S02]  /*2340*/  IADD3 R98, P1, R10, R94, RZ ;  /* 0x0000005e0a627210 */ /* 0x000fe40007f3e0ff */
[----:B------:R-:W-:Y:S02]  /*2350*/  LEA R94, P6, R112, R88, 0x2 ;  /* 0x00000058705e7211 */ /* 0x000fe400078c10ff */
[----:B------:R-:W-:Y:S02]  /*2360*/  IADD3.X R99, R11, R109, R95, P1, !PT ;  /* 0x0000006d0b637210 */ /* 0x000fe40000ffe45f */
[----:B------:R-:W-:Y:S02]  /*2370*/  LEA R90, P1, R24, UR10, 0x2 ;  /* 0x0000000a185a7c11 */ /* 0x000fe4000f8210ff */
[----:B------:R-:W-:Y:S01]  /*2380*/  LEA.HI.X R95, R112, R89, R113, 0x2, P6 ;  /* 0x00000059705f7211 */ /* 0x000fe200030f1471 */
[----:B------:R-:W-:Y:S01]  /*2390*/  IMAD.WIDE.U32 R96, R0, UR8, R98 ;  /* 0x0000000800607c25 */ /* 0x000fe2000f8e0062 */
[----:B------:R-:W-:-:S03]  /*23a0*/  LEA.HI.X R91, R24, UR11, R91, 0x2, P1 ;  /* 0x0000000b185b7c11 */ /* 0x000fc600088f145b */
[----:B------:R-:W-:Y:S01]  /*23b0*/  IMAD.IADD R99, R107, 0x1, R97 ;  /* 0x000000016b637824 */ /* 0x000fe200078e0261 */
[----:B0-----:R-:W-:Y:S06]  /*23c0*/  @!P5 BRA `(.L_x_32) ;  /* 0x000000000004d947 */ /* 0x001fec0003800000 */
[----:B------:R0:W5:Y:S02]  /*23d0*/  LDG.E.LTC128B R105, desc[UR20][R90.64] ;  /* 0x000000145a697981 */ /* 0x000164000c1e1920 */
.L_x_32:
[----:B------:R-:W-:Y:S05]  /*23e0*/  BSYNC B1 ;  /* 0x0000000000017941 */ /* 0x000fea0003800000 */
.L_x_31:
[----:B-----5:R-:W-:Y:S01]  /*23f0*/  FMUL R98, R105, R14 ;  /* 0x0000000e69627220 */ /* 0x020fe20000400000 */
[----:B------:R-:W-:Y:S01]  /*2400*/  ISETP.GT.AND P2, PT, R4, 0x8, P2 ;  /* 0x000000080400780c */ /* 0x000fe20001744270 */
[----:B------:R-:W-:Y:S01]  /*2410*/  BSSY B1, `(.L_x_33) ;  /* 0x0000009000017945 */ /* 0x000fe20003800000 */
[C---:B------:R-:W-:Y:S01]  /*2420*/  LEA R24, P6, R96.reuse, UR10, 0x2 ;  /* 0x0000000a60187c11 */ /* 0x040fe2000f8c10ff */
[----:B------:R-:W-:Y:S01]  /*2430*/  FFMA R109, R25, R13, R98 ;  /* 0x0000000d196d7223 */ /* 0x000fe20000000062 */
[----:B------:R-:W-:Y:S02]  /*2440*/  ISETP.GT.AND P1, PT, R5, 0x8, PT ;  /* 0x000000080500780c */ /* 0x000fe40003f24270 */
[----:B------:R-:W-:Y:S01]  /*2450*/  LEA.HI.X R25, R96, UR11, R99, 0x2, P6 ;  /* 0x0000000b60197c11 */ /* 0x000fe2000b0f1463 */
[----:B------:R-:W-:Y:S01]  /*2460*/  IMAD.WIDE.U32 R96, R0, UR8, R100 ;  /* 0x0000000800607c25 */ /* 0x000fe2000f8e0064 */
[----:B------:R1:W-:Y:S05]  /*2470*/  @P5 STG.E desc[UR20][R94.64], R109 ;  /* 0x0000006d5e005986 */ /* 0x0003ea000c101914 */
[----:B------:R-:W-:Y:S05]  /*2480*/  @!P2 BRA `(.L_x_34) ;  /* 0x000000000004a947 */ /* 0x000fea0003800000 */
[----:B------:R2:W5:Y:S02]  /*2490*/  LDG.E.LTC128B R105, desc[UR20][R24.64+0x20] ;  /* 0x0000201418697981 */ /* 0x000564000c1e1920 */
.L_x_34:
[----:B------:R-:W-:Y:S05]  /*24a0*/  BSYNC B1 ;  /* 0x0000000000017941 */ /* 0x000fea0003800000 */
.L_x_33:
[----:B--2--5:R-:W-:Y:S01]  /*24b0*/  FMUL R25, R105, R14 ;  /* 0x0000000e69197220 */ /* 0x024fe20000400000 */
[----:B------:R-:W-:Y:S01]  /*24c0*/  ISETP.GT.AND P3, PT, R4, 0x8, P3 ;  /* 0x000000080400780c */ /* 0x000fe20001f64270 */
[----:B------:R-:W-:Y:S01]  /*24d0*/  IMAD.IADD R97, R107, 0x1, R97 ;  /* 0x000000016b617824 */ /* 0x000fe200078e0261 */
[----:B------:R-:W-:Y:S01]  /*24e0*/  LEA R24, P5, R96, UR10, 0x2 ;  /* 0x0000000a60187c11 */ /* 0x000fe2000f8a10ff */
[----:B------:R-:W-:Y:S01]  /*24f0*/  FFMA R99, R26, R13, R25 ;  /* 0x0000000d1a637223 */ /* 0x000fe20000000019 */
[----:B------:R-:W-:Y:S02]  /*2500*/  BSSY B1, `(.L_x_35) ;  /* 0x0000005000017945 */ /* 0x000fe40003800000 */
[----:B------:R-:W-:Y:S02]  /*2510*/  LEA.HI.X R25, R96, UR11, R97, 0x2, P5 ;  /* 0x0000000b60197c11 */ /* 0x000fe4000a8f1461 */
[----:B------:R2:W-:Y:S05]  /*2520*/  @P2 STG.E desc[UR20][R88.64+0x20], R99 ;  /* 0x0000206358002986 */ /* 0x0005ea000c101914 */
[----:B------:R-:W-:Y:S05]  /*2530*/  @!P3 BRA `(.L_x_36) ;  /* 0x000000000004b947 */ /* 0x000fea0003800000 */
[----:B------:R3:W5:Y:S02]  /*2540*/  LDG.E.LTC128B R105, desc[UR20][R24.64+0x20] ;  /* 0x0000201418697981 */ /* 0x000764000c1e1920 */
.L_x_36:
[----:B------:R-:W-:Y:S05]  /*2550*/  BSYNC B1 ;  /* 0x0000000000017941 */ /* 0x000fea0003800000 */
.L_x_35:
[----:B-----5:R-:W-:Y:S01]  /*2560*/  FMUL R0, R105, R14 ;  /* 0x0000000e69007220 */ /* 0x020fe20000400000 */
[----:B------:R-:W-:Y:S01]  /*2570*/  ISETP.GT.AND P6, PT, R4, RZ, P1 ;  /* 0x000000ff0400720c */ /* 0x000fe20000fc4270 */
[----:B------:R-:W-:Y:S01]  /*2580*/  BSSY B1, `(.L_x_37) ;  /* 0x0000008000017945 */ /* 0x000fe20003800000 */
[----:B---3--:R-:W-:Y:S01]  /*2590*/  IADD3 R24, P5, R92, UR12, RZ ;  /* 0x0000000c5c187c10 */ /* 0x008fe2000ffbe0ff */
[----:B------:R-:W-:Y:S01]  /*25a0*/  FFMA R97, R27, R13, R0 ;  /* 0x0000000d1b617223 */ /* 0x000fe20000000000 */
[----:B------:R-:W-:Y:S02]  /*25b0*/  IADD3 R26, P2, R88, UR15, RZ ;  /* 0x0000000f581a7c10 */ /* 0x000fe4000ff5e0ff */
[----:B------:R-:W-:Y:S02]  /*25c0*/  IADD3.X R25, R93, UR7, RZ, P5, !PT ;  /* 0x000000075d197c10 */ /* 0x000fe4000affe4ff */
[----:B------:R3:W-:Y:S05]  /*25d0*/  @P3 STG.E desc[UR20][R94.64+0x20], R97 ;  /* 0x000020615e003986 */ /* 0x0007ea000c101914 */
[----:B------:R-:W-:Y:S05]  /*25e0*/  @!P6 BRA `(.L_x_38) ;  /* 0x000000000004e947 */ /* 0x000fea0003800000 */
[----:B------:R4:W5:Y:S02]  /*25f0*/  LDG.E.LTC128B R105, desc[UR20][R24.64] ;  /* 0x0000001418697981 */ /* 0x000964000c1e1920 */
.L_x_38:
[----:B------:R-:W-:Y:S05]  /*2600*/  BSYNC B1 ;  /* 0x0000000000017941 */ /* 0x000fea0003800000 */
.L_x_37:
[----:B------:R-:W-:Y:S01]  /*2610*/  ISETP.GT.AND P3, PT, R5, 0x9, PT ;  /* 0x000000090500780c */ /* 0x000fe20003f64270 */
[----:B---3-5:R-:W-:Y:S01]  /*2620*/  FMUL R97, R105, R14 ;  /* 0x0000000e69617220 */ /* 0x028fe20000400000 */
[----:B------:R-:W-:Y:S01]  /*2630*/  IADD3.X R27, R89, UR13, RZ, P2, !PT ;  /* 0x0000000d591b7c10 */ /* 0x000fe200097fe4ff */
[----:B------:R-:W-:Y:S01]  /*2640*/  BSSY B1, `(.L_x_39) ;  /* 0x0000009000017945 */ /* 0x000fe20003800000 */
[----:B------:R-:W-:Y:S01]  /*2650*/  ISETP.GT.AND P2, PT, R4, RZ, P3 ;  /* 0x000000ff0400720c */ /* 0x000fe20001f44270 */
[----:B--2---:R-:W-:Y:S01]  /*2660*/  FFMA R99, R28, R13, R97 ;  /* 0x0000000d1c637223 */ /* 0x004fe20000000061 */
[----:B------:R-:W-:-:S04]  /*2670*/  IADD3 R98, P5, R94, UR15, RZ ;  /* 0x0000000f5e627c10 */ /* 0x000fc8000ffbe0ff */
[----:B------:R2:W-:Y:S01]  /*2680*/  @P6 STG.E desc[UR20][R26.64], R99 ;  /* 0x000000631a006986 */ /* 0x0005e2000c101914 */
[----:B------:R-:W-:-:S04]  /*2690*/  IADD3 R96, P6, R90, UR12, RZ ;  /* 0x0000000c5a607c10 */ /* 0x000fc8000ffde0ff */
[----:B------:R-:W-:Y:S02]  /*26a0*/  IADD3.X R97, R91, UR7, RZ, P6, !PT ;  /* 0x000000075b617c10 */ /* 0x000fe4000b7fe4ff */
[----:B------:R-:W-:Y:S07]  /*26b0*/  @!P2 BRA `(.L_x_40) ;  /* 0x000000000004a947 */ /* 0x000fee0003800000 */
[----:B------:R3:W5:Y:S02]  /*26c0*/  LDG.E.LTC128B R105, desc[UR20][R96.64] ;  /* 0x0000001460697981 */ /* 0x000764000c1e1920 */
.L_x_40:
[----:B------:R-:W-:Y:S05]  /*26d0*/  BSYNC B1 ;  /* 0x0000000000017941 */ /* 0x000fea0003800000 */
.L_x_39:
[----:B-----5:R-:W-:Y:S01]  /*26e0*/  FMUL R0, R105, R14 ;  /* 0x0000000e69007220 */ /* 0x020fe20000400000 */
[----:B--2---:R-:W-:Y:S01]  /*26f0*/  IADD3.X R99, R95, UR13, RZ, P5, !PT ;  /* 0x0000000d5f637c10 */ /* 0x004fe2000affe4ff */
[----:B------:R-:W-:Y:S01]  /*2700*/  BSSY B1, `(.L_x_41) ;  /* 0x0000008000017945 */ /* 0x000fe20003800000 */
[----:B------:R-:W-:Y:S01]  /*2710*/  ISETP.GT.AND P1, PT, R4, 0x8, P1 ;  /* 0x000000080400780c */ /* 0x000fe20000f24270 */
[----:B------:R-:W-:Y:S01]  /*2720*/  FFMA R101, R29, R13, R0 ;  /* 0x0000000d1d657223 */ /* 0x000fe20000000000 */
[----:B------:R-:W-:-:S04]  /*2730*/  IADD3 R28, P5, R92, UR26, RZ ;  /* 0x0000001a5c1c7c10 */ /* 0x000fc8000ffbe0ff */
[----:B------:R2:W-:Y:S01]  /*2740*/  @P2 STG.E desc[UR20][R98.64], R101 ;  /* 0x0000006562002986 */ /* 0x0005e2000c101914 */
[----:B------:R-:W-:-:S06]  /*2750*/  IADD3.X R29, R93, UR29, RZ, P5, !PT ;  /* 0x0000001d5d1d7c10 */ /* 0x000fcc000affe4ff */
[----:B------:R-:W-:Y:S05]  /*2760*/  @!P1 BRA `(.L_x_42) ;  /* 0x0000000000049947 */ /* 0x000fea0003800000 */
[----:B------:R0:W5:Y:S02]  /*2770*/  LDG.E.LTC128B R105, desc[UR20][R28.64] ;  /* 0x000000141c697981 */ /* 0x000164000c1e1920 */
.L_x_42:
[----:B------:R-:W-:Y:S05]  /*2780*/  BSYNC B1 ;  /* 0x0000000000017941 */ /* 0x000fea0003800000 */
.L_x_41:
[----:B0----5:R-:W-:Y:S01]  /*2790*/  FMUL R29, R105, R14 ;  /* 0x0000000e691d7220 */ /* 0x021fe20000400000 */
[----:B------:R-:W-:Y:S01]  /*27a0*/  IADD3 R28, P6, R88, UR25, RZ ;  /* 0x00000019581c7c10 */ /* 0x000fe2000ffde0ff */
[----:B------:R-:W-:Y:S01]  /*27b0*/  BSSY B1, `(.L_x_43) ;  /* 0x000000b000017945 */ /* 0x000fe20003800000 */
[----:B------:R-:W-:Y:S01]  /*27c0*/  ISETP.GT.AND P5, PT, R4, 0x8, P3 ;  /* 0x000000080400780c */ /* 0x000fe20001fa4270 */
[----:B------:R-:W-:Y:S01]  /*27d0*/  FFMA R93, R30, R13, R29 ;  /* 0x0000000d1e5d7223 */ /* 0x000fe2000000001d */
[----:B------:R-:W-:Y:S02]  /*27e0*/  IADD3.X R29, R89, UR28, RZ, P6, !PT ;  /* 0x0000001c591d7c10 */ /* 0x000fe4000b7fe4ff */
[----:B------:R-:W-:Y:S02]  /*27f0*/  IADD3 R88, P3, R90, UR26, RZ ;  /* 0x0000001a5a587c10 */ /* 0x000fe4000ff7e0ff */
[----:B------:R-:W-:Y:S01]  /*2800*/  ISETP.GT.AND P2, PT, R5, 0x10, PT ;  /* 0x000000100500780c */ /* 0x000fe20003f44270 */
[----:B------:R0:W-:Y:S01]  /*2810*/  @P1 STG.E desc[UR20][R28.64], R93 ;  /* 0x0000005d1c001986 */ /* 0x0001e2000c101914 */
[----:B------:R-:W-:-:S02]  /*2820*/  IADD3 R92, P6, R94, UR25, RZ ;  /* 0x000000195e5c7c10 */ /* 0x000fc4000ffde0ff */
[----:B------:R-:W-:-:S03]  /*2830*/  IADD3.X R89, R91, UR29, RZ, P3, !PT ;  /* 0x0000001d5b597c10 */ /* 0x000fc60009ffe4ff */
[----:B------:R-:W-:Y:S08]  /*2840*/  @!P5 BRA `(.L_x_44) ;  /* 0x000000000004d947 */ /* 0x000ff00003800000 */
[----:B------:R0:W5:Y:S02]  /*2850*/  LDG.E.LTC128B R105, desc[UR20][R88.64] ;  /* 0x0000001458697981 */ /* 0x000164000c1e1920 */
.L_x_44:
[----:B------:R-:W-:Y:S05]  /*2860*/  BSYNC B1 ;  /* 0x0000000000017941 */ /* 0x000fea0003800000 */
.L_x_43:
[----:B-----5:R-:W-:Y:S01]  /*2870*/  FMUL R0, R105, R14 ;  /* 0x0000000e69007220 */ /* 0x020fe20000400000 */
[----:B0-----:R-:W-:Y:S01]  /*2880*/  IADD3.X R93, R95, UR28, RZ, P6, !PT ;  /* 0x0000001c5f5d7c10 */ /* 0x001fe2000b7fe4ff */
[----:B------:R-:W-:Y:S01]  /*2890*/  BSSY B1, `(.L_x_45) ;  /* 0x0000009000017945 */ /* 0x000fe20003800000 */
[----:B------:R-:W-:Y:S01]  /*28a0*/  ISETP.GT.AND P3, PT, R4, RZ, P2 ;  /* 0x000000ff0400720c */ /* 0x000fe20001764270 */
[----:B------:R-:W-:Y:S01]  /*28b0*/  FFMA R31, R31, R13, R0 ;  /* 0x0000000d1f1f7223 */ /* 0x000fe20000000000 */
[----:B------:R-:W-:Y:S02]  /*28c0*/  IADD3 R28, P1, R24, UR12, RZ ;  /* 0x0000000c181c7c10 */ /* 0x000fe4000ff3e0ff */
[----:B------:R-:W-:Y:S02]  /*28d0*/  IADD3 R30, P6, R26, UR15, RZ ;  /* 0x0000000f1a1e7c10 */ /* 0x000fe4000ffde0ff */
[----:B------:R0:W-:Y:S01]  /*28e0*/  @P5 STG.E desc[UR20][R92.64], R31 ;  /* 0x0000001f5c005986 */ /* 0x0001e2000c101914 */
[----:B------:R-:W-:-:S06]  /*28f0*/  IADD3.X R29, R25, UR7, RZ, P1, !PT ;  /* 0x00000007191d7c10 */ /* 0x000fcc0008ffe4ff */
[----:B------:R-:W-:Y:S05]  /*2900*/  @!P3 BRA `(.L_x_46) ;  /* 0x000000000004b947 */ /* 0x000fea0003800000 */
[----:B------:R0:W5:Y:S02]  /*2910*/  LDG.E.LTC128B R105, desc[UR20][R28.64] ;  /* 0x000000141c697981 */ /* 0x000164000c1e1920 */
.L_x_46:
[----:B------:R-:W-:Y:S05]  /*2920*/  BSYNC B1 ;  /* 0x0000000000017941 */ /* 0x000fea0003800000 */
.L_x_45:
[----:B------:R-:W-:Y:S01]  /*2930*/  ISETP.GT.AND P1, PT, R5, 0x11, PT ;  /* 0x000000110500780c */ /* 0x000fe20003f24270 */
[----:B-----5:R-:W-:Y:S01]  /*2940*/  FMUL R89, R105, R14 ;  /* 0x0000000e69597220 */ /* 0x020fe20000400000 */
[----:B0-----:R-:W-:Y:S01]  /*2950*/  IADD3.X R31, R27, UR13, RZ, P6, !PT ;  /* 0x0000000d1b1f7c10 */ /* 0x001fe2000b7fe4ff */
[----:B------:R-:W-:Y:S01]  /*2960*/  BSSY B1, `(.L_x_47) ;  /* 0x0000009000017945 */ /* 0x000fe20003800000 */
[----:B------:R-:W-:Y:S01]  /*2970*/  ISETP.GT.AND P5, PT, R4, RZ, P1 ;  /* 0x000000ff0400720c */ /* 0x000fe20000fa4270 */
[----:B------:R-:W-:Y:S01]  /*2980*/  FFMA R91, R32, R13, R89 ;  /* 0x0000000d205b7223 */ /* 0x000fe20000000059 */
[----:B------:R-:W-:-:S04]  /*2990*/  IADD3 R90, P6, R98, UR15, RZ ;  /* 0x0000000f625a7c10 */ /* 0x000fc8000ffde0ff */
[----:B------:R0:W-:Y:S01]  /*29a0*/  @P3 STG.E desc[UR20][R30.64], R91 ;  /* 0x0000005b1e003986 */ /* 0x0001e2000c101914 */
[----:B------:R-:W-:-:S04]  /*29b0*/  IADD3 R88, P3, R96, UR12, RZ ;  /* 0x0000000c60587c10 */ /* 0x000fc8000ff7e0ff */
[----:B------:R-:W-:Y:S02]  /*29c0*/  IADD3.X R89, R97, UR7, RZ, P3, !PT ;  /* 0x0000000761597c10 */ /* 0x000fe40009ffe4ff */
[----:B------:R-:W-:Y:S07]  /*29d0*/  @!P5 BRA `(.L_x_48) ;  /* 0x000000000004d947 */ /* 0x000fee0003800000 */
[----:B------:R0:W5:Y:S02]  /*29e0*/  LDG.E.LTC128B R105, desc[UR20][R88.64] ;  /* 0x0000001458697981 */ /* 0x000164000c1e1920 */
.L_x_48:
[----:B------:R-:W-:Y:S05]  /*29f0*/  BSYNC B1 ;  /* 0x0000000000017941 */ /* 0x000fea0003800000 */
.L_x_47:
[----:B-----5:R-:W-:Y:S01]  /*2a00*/  FMUL R0, R105, R14 ;  /* 0x0000000e69007220 */ /* 0x020fe20000400000 */
[----:B0-----:R-:W-:Y:S01]  /*2a10*/  IADD3.X R91, R99, UR13, RZ, P6, !PT ;  /* 0x0000000d635b7c10 */ /* 0x001fe2000b7fe4ff */
[----:B------:R-:W-:Y:S01]  /*2a20*/  BSSY B1, `(.L_x_49) ;  /* 0x0000008000017945 */ /* 0x000fe20003800000 */
[----:B------:R-:W-:Y:S01]  /*2a30*/  ISETP.GT.AND P3, PT, R4, 0x8, P2 ;  /* 0x000000080400780c */ /* 0x000fe20001764270 */
[----:B------:R-:W-:Y:S01]  /*2a40*/  FFMA R33, R33, R13, R0 ;  /* 0x0000000d21217223 */ /* 0x000fe20000000000 */
[----:B----4-:R-:W-:-:S04]  /*2a50*/  IADD3 R24, P2, R24, UR26, RZ ;  /* 0x0000001a18187c10 */ /* 0x010fc8000ff5e0ff */
[----:B------:R0:W-:Y:S01]  /*2a60*/  @P5 STG.E desc[UR20][R90.64], R33 ;  /* 0x000000215a005986 */ /* 0x0001e2000c101914 */
[----:B------:R-:W-:-:S06]  /*2a70*/  IADD3.X R25, R25, UR29, RZ, P2, !PT ;  /* 0x0000001d19197c10 */ /* 0x000fcc00097fe4ff */
[----:B------:R-:W-:Y:S05]  /*2a80*/  @!P3 BRA `(.L_x_50) ;  /* 0x000000000004b947 */ /* 0x000fea0003800000 */
[----:B------:R4:W5:Y:S02]  /*2a90*/  LDG.E.LTC128B R105, desc[UR20][R24.64] ;  /* 0x0000001418697981 */ /* 0x000964000c1e1920 */
.L_x_50:
[----:B------:R-:W-:Y:S05]  /*2aa0*/  BSYNC B1 ;  /* 0x0000000000017941 */ /* 0x000fea0003800000 */
.L_x_49:
[----:B----45:R-:W-:Y:S01]  /*2ab0*/  FMUL R25, R105, R14 ;  /* 0x0000000e69197220 */ /* 0x030fe20000400000 */
[----:B------:R-:W-:Y:S01]  /*2ac0*/  IADD3 R24, P5, R26, UR25, RZ ;  /* 0x000000191a187c10 */ /* 0x000fe2000ffbe0ff */
[----:B------:R-:W-:Y:S01]  /*2ad0*/  BSSY B1, `(.L_x_51) ;  /* 0x000000b000017945 */ /* 0x000fe20003800000 */
[----:B------:R-:W-:Y:S01]  /*2ae0*/  ISETP.GT.AND P1, PT, R4, 0x8, P1 ;  /* 0x000000080400780c */ /* 0x000fe20000f24270 */
[----:B0-----:R-:W-:Y:S01]  /*2af0*/  FFMA R33, R34, R13, R25 ;  /* 0x0000000d22217223 */ /* 0x001fe20000000019 */
        /* <DEDUP_REMOVED lines=8> */
.L_x_52:
[----:B------:R-:W-:Y:S05]  /*2b80*/  BSYNC B1 ;  /* 0x0000000000017941 */ /* 0x000fea0003800000 */
.L_x_51:
[----:B-----5:R-:W-:Y:S01]  /*2b90*/  FMUL R0, R105, R14 ;  /* 0x0000000e69007220 */ /* 0x020fe20000400000 */
[----:B0-----:R-:W-:Y:S01]  /*2ba0*/  IADD3.X R33, R99, UR28, RZ, P5, !PT ;  /* 0x0000001c63217c10 */ /* 0x001fe2000affe4ff */
[----:B------:R-:W-:Y:S01]  /*2bb0*/  BSSY B1, `(.L_x_53) ;  /* 0x0000009000017945 */ /* 0x000fe20003800000 */
[----:B------:R-:W-:Y:S01]  /*2bc0*/  ISETP.GT.AND P3, PT, R4, RZ, P2 ;  /* 0x000000ff0400720c */ /* 0x000fe20001764270 */
[----:B------:R-:W-:Y:S01]  /*2bd0*/  FFMA R35, R35, R13, R0 ;  /* 0x0000000d23237223 */ /* 0x000fe20000000000 */
[----:B------:R-:W-:Y:S02]  /*2be0*/  IADD3 R24, P6, R28, UR12, RZ ;  /* 0x0000000c1c187c10 */ /* 0x000fe4000ffde0ff */
[----:B----4-:R-:W-:Y:S02]  /*2bf0*/  IADD3 R26, P5, R30, UR15, RZ ;  /* 0x0000000f1e1a7c10 */ /* 0x010fe4000ffbe0ff */
[----:B------:R0:W-:Y:S01]  /*2c00*/  @P1 STG.E desc[UR20][R32.64], R35 ;  /* 0x0000002320001986 */ /* 0x0001e2000c101914 */
[----:B------:R-:W-:-:S06]  /*2c10*/  IADD3.X R25, R29, UR7, RZ, P6, !PT ;  /* 0x000000071d197c10 */ /* 0x000fcc000b7fe4ff */
[----:B------:R-:W-:Y:S05]  /*2c20*/  @!P3 BRA `(.L_x_54) ;  /* 0x000000000004b947 */ /* 0x000fea0003800000 */
[----:B------:R4:W5:Y:S02]  /*2c30*/  LDG.E.LTC128B R105, desc[UR20][R24.64] ;  /* 0x0000001418697981 */ /* 0x000964000c1e1920 */
.L_x_54:
[----:B------:R-:W-:Y:S05]  /*2c40*/  BSYNC B1 ;  /* 0x0000000000017941 */ /* 0x000fea0003800000 */
.L_x_53:
[----:B------:R-:W-:Y:S01]  /*2c50*/  ISETP.GT.AND P1, PT, R5, 0x19, PT ;  /* 0x000000190500780c */ /* 0x000fe20003f24270 */
[----:B0----5:R-:W-:Y:S01]  /*2c60*/  FMUL R33, R105, R14 ;  /* 0x0000000e69217220 */ /* 0x021fe20000400000 */
[----:B------:R-:W-:Y:S01]  /*2c70*/  IADD3.X R27, R31, UR13, RZ, P5, !PT ;  /* 0x0000000d1f1b7c10 */ /* 0x000fe2000affe4ff */
        /* <DEDUP_REMOVED lines=9> */
.L_x_56:
[----:B------:R-:W-:Y:S05]  /*2d10*/  BSYNC B1 ;  /* 0x0000000000017941 */ /* 0x000fea0003800000 */
.L_x_55:
[----:B-----5:R-:W-:Y:S01]  /*2d20*/  FMUL R0, R105, R14 ;  /* 0x0000000e69007220 */ /* 0x020fe20000400000 */
[----:B0-----:R-:W-:Y:S01]  /*2d30*/  IADD3.X R35, R91, UR13, RZ, P6, !PT ;  /* 0x0000000d5b237c10 */ /* 0x001fe2000b7fe4ff */
        /* <DEDUP_REMOVED lines=8> */
.L_x_58:
[----:B------:R-:W-:Y:S05]  /*2dc0*/  BSYNC B1 ;  /* 0x0000000000017941 */ /* 0x000fea0003800000 */
.L_x_57:
        /* <DEDUP_REMOVED lines=13> */
.L_x_60:
[----:B------:R-:W-:Y:S05]  /*2ea0*/  BSYNC B1 ;  /* 0x0000000000017941 */ /* 0x000fea0003800000 */
.L_x_59:
        /* <DEDUP_REMOVED lines=11> */
.L_x_62:
[----:B------:R-:W-:Y:S05]  /*2f60*/  BSYNC B1 ;  /* 0x0000000000017941 */ /* 0x000fea0003800000 */
.L_x_61:
        /* <DEDUP_REMOVED lines=12> */
.L_x_64:
[----:B------:R-:W-:Y:S05]  /*3030*/  BSYNC B1 ;  /* 0x0000000000017941 */ /* 0x000fea0003800000 */
.L_x_63:
        /* <DEDUP_REMOVED lines=10> */
.L_x_66:
[----:B------:R-:W-:Y:S05]  /*30e0*/  BSYNC B1 ;  /* 0x0000000000017941 */ /* 0x000fea0003800000 */
.L_x_65:
        /* <DEDUP_REMOVED lines=13> */
.L_x_68:
[----:B------:R-:W-:Y:S05]  /*31c0*/  BSYNC B1 ;  /* 0x0000000000017941 */ /* 0x000fea0003800000 */
.L_x_67:
        /* <DEDUP_REMOVED lines=11> */
.L_x_70:
[----:B------:R-:W-:Y:S05]  /*3280*/  BSYNC B1 ;  /* 0x0000000000017941 */ /* 0x000fea0003800000 */
.L_x_69:
[----:B------:R-:W-:Y:S01]  /*3290*/  ISETP.GT.AND P1, PT, R5, 0x29, PT ;  /* 0x000000290500780c */ /* 0x000fe20003f24270 */
[----:B-----5:R-:W-:Y:S01]  /*32a0*/  FMUL R33, R105, R14 ;  /* 0x0000000e69217220 */ /* 0x020fe20000400000 */
        /* <DEDUP_REMOVED lines=10> */
.L_x_72:
[----:B------:R-:W-:Y:S05]  /*3350*/  BSYNC B1 ;  /* 0x0000000000017941 */ /* 0x000fea0003800000 */
.L_x_71:
        /* <DEDUP_REMOVED lines=10> */
.L_x_74:
[----:B------:R-:W-:Y:S05]  /*3400*/  BSYNC B1 ;  /* 0x0000000000017941 */ /* 0x000fea0003800000 */
.L_x_73:
        /* <DEDUP_REMOVED lines=13> */
.L_x_76:
[----:B------:R-:W-:Y:S05]  /*34e0*/  BSYNC B1 ;  /* 0x0000000000017941 */ /* 0x000fea0003800000 */
.L_x_75:
        /* <DEDUP_REMOVED lines=11> */
.L_x_78:
[----:B------:R-:W-:Y:S05]  /*35a0*/  BSYNC B1 ;  /* 0x0000000000017941 */ /* 0x000fea0003800000 */
.L_x_77:
        /* <DEDUP_REMOVED lines=12> */
.L_x_80:
[----:B------:R-:W-:Y:S05]  /*3670*/  BSYNC B1 ;  /* 0x0000000000017941 */ /* 0x000fea0003800000 */
.L_x_79:
        /* <DEDUP_REMOVED lines=10> */
.L_x_82:
[----:B------:R-:W-:Y:S05]  /*3720*/  BSYNC B1 ;  /* 0x0000000000017941 */ /* 0x000fea0003800000 */
.L_x_81:
[----:B----45:R-:W-:Y:S01]  /*3730*/  FMUL R25, R105, R14 ;  /* 0x0000000e69197220 */ /* 0x030fe20000400000 */
        /* <DEDUP_REMOVED lines=12> */
.L_x_84:
[----:B------:R-:W-:Y:S05]  /*3800*/  BSYNC B1 ;  /* 0x0000000000017941 */ /* 0x000fea0003800000 */
.L_x_83:
[----:B-----5:R-:W-:Y:S01]  /*3810*/  FMUL R0, R105, R14 ;  /* 0x0000000e69007220 */ /* 0x020fe20000400000 */
[----:B----4-:R-:W-:Y:S01]  /*3820*/  IADD3.X R41, R35, UR28, RZ, P5, !PT ;  /* 0x0000001c23297c10 */ /* 0x010fe2000affe4ff */
[----:B------:R-:W-:Y:S01]  /*3830*/  BSSY B1, `(.L_x_85) ;  /* 0x0000009000017945 */ /* 0x000fe20003800000 */
[----:B------:R-:W-:Y:S01]  /*3840*/  ISETP.GT.AND P3, PT, R4, RZ, P2 ;  /* 0x000000ff0400720c */ /* 0x000fe20001764270 */
[----:B------:R-:W-:Y:S01]  /*3850*/  FFMA R51, R51, R13, R0 ;  /* 0x0000000d33337223 */ /* 0x000fe20000000000 */
[----:B------:R-:W-:Y:S02]  /*3860*/  IADD3 R24, P6, R28, UR12, RZ ;  /* 0x0000000c1c187c10 */ /* 0x000fe4000ffde0ff */
[----:B0-----:R-:W-:Y:S02]  /*3870*/  IADD3 R26, P5, R30, UR15, RZ ;  /* 0x0000000f1e1a7c10 */ /* 0x001fe4000ffbe0ff */
[----:B------:R0:W-:Y:S01]  /*3880*/  @P1 STG.E desc[UR20][R40.64], R51 ;  /* 0x0000003328001986 */ /* 0x0001e2000c101914 */
[----:B------:R-:W-:-:S06]  /*3890*/  IADD3.X R25, R29, UR7, RZ, P6, !PT ;  /* 0x000000071d197c10 */ /* 0x000fcc000b7fe4ff */
[----:B------:R-:W-:Y:S05]  /*38a0*/  @!P3 BRA `(.L_x_86) ;  /* 0x000000000004b947 */ /* 0x000fea0003800000 */
[----:B------:R4:W5:Y:S02]  /*38b0*/  LDG.E.LTC128B R105, desc[UR20][R24.64] ;  /* 0x0000001418697981 */ /* 0x000964000c1e1920 */
.L_x_86:
[----:B------:R-:W-:Y:S05]  /*38c0*/  BSYNC B1 ;  /* 0x0000000000017941 */ /* 0x000fea0003800000 */
.L_x_85:
        /* <DEDUP_REMOVED lines=12> */
.L_x_88:
[----:B------:R-:W-:Y:S05]  /*3990*/  BSYNC B1 ;  /* 0x0000000000017941 */ /* 0x000fea0003800000 */
.L_x_87:
        /* <DEDUP_REMOVED lines=10> */
.L_x_90:
[----:B------:R-:W-:Y:S05]  /*3a40*/  BSYNC B1 ;  /* 0x0000000000017941 */ /* 0x000fea0003800000 */
.L_x_89:
        /* <DEDUP_REMOVED lines=13> */
.L_x_92:
[----:B------:R-:W-:Y:S05]  /*3b20*/  BSYNC B1 ;  /* 0x0000000000017941 */ /* 0x000fea0003800000 */
.L_x_91:
        /* <DEDUP_REMOVED lines=11> */
.L_x_94:
[----:B------:R-:W-:Y:S05]  /*3be0*/  BSYNC B1 ;  /* 0x0000000000017941 */ /* 0x000fea0003800000 */
.L_x_93:
        /* <DEDUP_REMOVED lines=12> */
.L_x_96:
[----:B------:R-:W-:Y:S05]  /*3cb0*/  BSYNC B1 ;  /* 0x0000000000017941 */ /* 0x000fea0003800000 */
.L_x_95:
        /* <DEDUP_REMOVED lines=10> */
.L_x_98:
[----:B------:R-:W-:Y:S05]  /*3d60*/  BSYNC B1 ;  /* 0x0000000000017941 */ /* 0x000fea0003800000 */
.L_x_97:
        /* <DEDUP_REMOVED lines=13> */
.L_x_100:
[----:B------:R-:W-:Y:S05]  /*3e40*/  BSYNC B1 ;  /* 0x0000000000017941 */ /* 0x000fea0003800000 */
.L_x_99:
        /* <DEDUP_REMOVED lines=11> */
.L_x_102:
[----:B------:R-:W-:Y:S05]  /*3f00*/  BSYNC B1 ;  /* 0x0000000000017941 */ /* 0x000fea0003800000 */
.L_x_101:
        /* <DEDUP_REMOVED lines=12> */
.L_x_104:
[----:B------:R-:W-:Y:S05]  /*3fd0*/  BSYNC B1 ;  /* 0x0000000000017941 */ /* 0x000fea0003800000 */
.L_x_103:
        /* <DEDUP_REMOVED lines=10> */
.L_x_106:
[----:B------:R-:W-:Y:S05]  /*4080*/  BSYNC B1 ;  /* 0x0000000000017941 */ /* 0x000fea0003800000 */
.L_x_105:
        /* <DEDUP_REMOVED lines=13> */
.L_x_108:
[----:B------:R-:W-:Y:S05]  /*4160*/  BSYNC B1 ;  /* 0x0000000000017941 */ /* 0x000fea0003800000 */
.L_x_107:
        /* <DEDUP_REMOVED lines=11> */
.L_x_110:
[----:B------:R-:W-:Y:S05]  /*4220*/  BSYNC B1 ;  /* 0x0000000000017941 */ /* 0x000fea0003800000 */
.L_x_109:
        /* <DEDUP_REMOVED lines=12> */
.L_x_112:
[----:B------:R-:W-:Y:S05]  /*42f0*/  BSYNC B1 ;  /* 0x0000000000017941 */ /* 0x000fea0003800000 */
.L_x_111:
        /* <DEDUP_REMOVED lines=10> */
.L_x_114:
[----:B------:R-:W-:Y:S05]  /*43a0*/  BSYNC B1 ;  /* 0x0000000000017941 */ /* 0x000fea0003800000 */
.L_x_113:
        /* <DEDUP_REMOVED lines=13> */
.L_x_116:
[----:B------:R-:W-:Y:S05]  /*4480*/  BSYNC B1 ;  /* 0x0000000000017941 */ /* 0x000fea0003800000 */
.L_x_115:
        /* <DEDUP_REMOVED lines=11> */
.L_x_118:
[----:B------:R-:W-:Y:S05]  /*4540*/  BSYNC B1 ;  /* 0x0000000000017941 */ /* 0x000fea0003800000 */
.L_x_117:
        /* <DEDUP_REMOVED lines=12> */
.L_x_120:
[----:B------:R-:W-:Y:S05]  /*4610*/  BSYNC B1 ;  /* 0x0000000000017941 */ /* 0x000fea0003800000 */
.L_x_119:
        /* <DEDUP_REMOVED lines=10> */
.L_x_122:
[----:B------:R-:W-:Y:S05]  /*46c0*/  BSYNC B1 ;  /* 0x0000000000017941 */ /* 0x000fea0003800000 */
.L_x_121:
        /* <DEDUP_REMOVED lines=13> */
.L_x_124:
[----:B------:R-:W-:Y:S05]  /*47a0*/  BSYNC B1 ;  /* 0x0000000000017941 */ /* 0x000fea0003800000 */
.L_x_123:
        /* <DEDUP_REMOVED lines=11> */
.L_x_126:
[----:B------:R-:W-:Y:S05]  /*4860*/  BSYNC B1 ;  /* 0x0000000000017941 */ /* 0x000fea0003800000 */
.L_x_125:
        /* <DEDUP_REMOVED lines=12> */
.L_x_128:
[----:B------:R-:W-:Y:S05]  /*4930*/  BSYNC B1 ;  /* 0x0000000000017941 */ /* 0x000fea0003800000 */
.L_x_127:
        /* <DEDUP_REMOVED lines=10> */
.L_x_130:
[----:B------:R-:W-:Y:S05]  /*49e0*/  BSYNC B1 ;  /* 0x0000000000017941 */ /* 0x000fea0003800000 */
.L_x_129:
        /* <DEDUP_REMOVED lines=13> */
.L_x_132:
[----:B------:R-:W-:Y:S05]  /*4ac0*/  BSYNC B1 ;  /* 0x0000000000017941 */ /* 0x000fea0003800000 */
.L_x_131:
        /* <DEDUP_REMOVED lines=11> */
.L_x_134:
[----:B------:R-:W-:Y:S05]  /*4b80*/  BSYNC B1 ;  /* 0x0000000000017941 */ /* 0x000fea0003800000 */
.L_x_133:
        /* <DEDUP_REMOVED lines=12> */
.L_x_136:
[----:B------:R-:W-:Y:S05]  /*4c50*/  BSYNC B1 ;  /* 0x0000000000017941 */ /* 0x000fea0003800000 */
.L_x_135:
        /* <DEDUP_REMOVED lines=10> */
.L_x_138:
[----:B------:R-:W-:Y:S05]  /*4d00*/  BSYNC B1 ;  /* 0x0000000000017941 */ /* 0x000fea0003800000 */
.L_x_137:
        /* <DEDUP_REMOVED lines=13> */
.L_x_140:
[----:B------:R-:W-:Y:S05]  /*4de0*/  BSYNC B1 ;  /* 0x0000000000017941 */ /* 0x000fea0003800000 */
.L_x_139:
        /* <DEDUP_REMOVED lines=11> */
.L_x_142:
[----:B------:R-:W-:Y:S05]  /*4ea0*/  BSYNC B1 ;  /* 0x0000000000017941 */ /* 0x000fea0003800000 */
.L_x_141:
        /* <DEDUP_REMOVED lines=12> */
.L_x_144:
[----:B------:R-:W-:Y:S05]  /*4f70*/  BSYNC B1 ;  /* 0x0000000000017941 */ /* 0x000fea0003800000 */
.L_x_143:
[----:B-----5:R-:W-:Y:S01]  /*4f80*/  FMUL R0, R105, R14 ;  /* 0x0000000e69007220 */ /* 0x020fe20000400000 */
[----:B0-----:R-:W-:Y:S01]  /*4f90*/  IADD3.X R39, R35, UR13, RZ, P5, !PT ;  /* 0x0000000d23277c10 */ /* 0x001fe2000affe4ff */
[----:B------:R-:W-:Y:S01]  /*4fa0*/  BSSY B1, `(.L_x_145) ;  /* 0x0000009000017945 */ /* 0x000fe20003800000 */
[----:B------:R-:W-:Y:S01]  /*4fb0*/  ISETP.GT.AND P2, PT, R4, 0x8, P2 ;  /* 0x000000080400780c */ /* 0x000fe20001744270 */
[----:B------:R-:W-:Y:S01]  /*4fc0*/  FFMA R81, R81, R13, R0 ;  /* 0x0000000d51517223 */ /* 0x000fe20000000000 */
[----:B----4-:R-:W-:Y:S02]  /*4fd0*/  IADD3 R24, P5, R24, UR26, RZ ;  /* 0x0000001a18187c10 */ /* 0x010fe4000ffbe0ff */
[----:B------:R-:W-:Y:S02]  /*4fe0*/  IADD3 R40, P6, R26, UR25, RZ ;  /* 0x000000191a287c10 */ /* 0x000fe4000ffde0ff */
[----:B------:R0:W-:Y:S01]  /*4ff0*/  @P3 STG.E desc[UR20][R38.64], R81 ;  /* 0x0000005126003986 */ /* 0x0001e2000c101914 */
[----:B------:R-:W-:-:S06]  /*5000*/  IADD3.X R25, R25, UR29, RZ, P5, !PT ;  /* 0x0000001d19197c10 */ /* 0x000fcc000affe4ff */
[----:B------:R-:W-:Y:S05]  /*5010*/  @!P2 BRA `(.L_x_146) ;  /* 0x000000000004a947 */ /* 0x000fea0003800000 */
[----:B------:R4:W5:Y:S02]  /*5020*/  LDG.E.LTC128B R105, desc[UR20][R24.64] ;  /* 0x0000001418697981 */ /* 0x000964000c1e1920 */
.L_x_146:
[----:B------:R-:W-:Y:S05]  /*5030*/  BSYNC B1 ;  /* 0x0000000000017941 */ /* 0x000fea0003800000 */
.L_x_145:
[----:B------:R-:W-:Y:S01]  /*5040*/  ISETP.GT.AND P1, PT, R4, 0x8, P1 ;  /* 0x000000080400780c */ /* 0x000fe20000f24270 */
[----:B----45:R-:W-:Y:S01]  /*5050*/  FMUL R25, R105, R14 ;  /* 0x0000000e69197220 */ /* 0x030fe20000400000 */
[----:B------:R-:W-:Y:S01]  /*5060*/  IADD3.X R41, R27, UR28, RZ, P6, !PT ;  /* 0x0000001c1b297c10 */ /* 0x000fe2000b7fe4ff */
[----:B------:R-:W-:Y:S01]  /*5070*/  BSSY B1, `(.L_x_147) ;  /* 0x000000a000017945 */ /* 0x000fe20003800000 */
[C---:B------:R-:W-:Y:S01]  /*5080*/  ISETP.GT.AND P5, PT, R5.reuse, 0x78, PT ;  /* 0x000000780500780c */ /* 0x040fe20003fa4270 */
[----:B------:R-:W-:Y:S01]  /*5090*/  FFMA R27, R82, R13, R25 ;  /* 0x0000000d521b7223 */ /* 0x000fe20000000019 */
[----:B------:R-:W-:Y:S02]  /*50a0*/  ISETP.GT.AND P3, PT, R5, 0x79, PT ;  /* 0x000000790500780c */ /* 0x000fe40003f64270 */
[----:B------:R-:W-:Y:S02]  /*50b0*/  IADD3 R26, P6, R34, UR25, RZ ;  /* 0x00000019221a7c10 */ /* 0x000fe4000ffde0ff */
[----:B------:R4:W-:Y:S01]  /*50c0*/  @P2 STG.E desc[UR20][R40.64], R27 ;  /* 0x0000001b28002986 */ /* 0x0009e2000c101914 */
[----:B------:R-:W-:-:S04]  /*50d0*/  IADD3 R24, P2, R32, UR26, RZ ;  /* 0x0000001a20187c10 */ /* 0x000fc8000ff5e0ff */
[----:B------:R-:W-:Y:S01]  /*50e0*/  IADD3.X R25, R33, UR29, RZ, P2, !PT ;  /* 0x0000001d21197c10 */ /* 0x000fe200097fe4ff */
[----:B------:R-:W-:Y:S08]  /*50f0*/  @!P1 BRA `(.L_x_148) ;  /* 0x0000000000049947 */ /* 0x000ff00003800000 */
[----:B------:R0:W5:Y:S02]  /*5100*/  LDG.E.LTC128B R105, desc[UR20][R24.64] ;  /* 0x0000001418697981 */ /* 0x000164000c1e1920 */
.L_x_148:
[----:B------:R-:W-:Y:S05]  /*5110*/  BSYNC B1 ;  /* 0x0000000000017941 */ /* 0x000fea0003800000 */
.L_x_147:
[----:B-----5:R-:W-:Y:S01]  /*5120*/  FMUL R0, R105, R14 ;  /* 0x0000000e69007220 */ /* 0x020fe20000400000 */
[----:B----4-:R-:W-:Y:S01]  /*5130*/  IADD3.X R27, R35, UR28, RZ, P6, !PT ;  /* 0x0000001c231b7c10 */ /* 0x010fe2000b7fe4ff */
[----:B------:R-:W-:Y:S01]  /*5140*/  BSSY B1, `(.L_x_149) ;  /* 0x0000009000017945 */ /* 0x000fe20003800000 */
[----:B------:R-:W-:Y:S01]  /*5150*/  ISETP.GT.AND P2, PT, R4, RZ, P5 ;  /* 0x000000ff0400720c */ /* 0x000fe20002f44270 */
[----:B------:R-:W-:Y:S01]  /*5160*/  FFMA R83, R83, R13, R0 ;  /* 0x0000000d53537223 */ /* 0x000fe20000000000 */
[----:B------:R-:W-:-:S04]  /*5170*/  IADD3 R32, P6, R30, UR15, RZ ;  /* 0x0000000f1e207c10 */ /* 0x000fc8000ffde0ff */
[----:B------:R4:W-:Y:S07]  /*5180*/  @P1 STG.E desc[UR20][R26.64], R83 ;  /* 0x000000531a001986 */ /* 0x0009ee000c101914 */
[----:B------:R-:W-:Y:S05]  /*5190*/  @!P2 BRA `(.L_x_150) ;  /* 0x00000000000ca947 */ /* 0x000fea0003800000 */
[----:B0-----:R-:W-:-:S04]  /*51a0*/  IADD3 R24, P1, R28, UR12, RZ ;  /* 0x0000000c1c187c10 */ /* 0x001fc8000ff3e0ff */
[----:B------:R-:W-:-:S05]  /*51b0*/  IADD3.X R25, R29, UR7, RZ, P1, !PT ;  /* 0x000000071d197c10 */ /* 0x000fca0008ffe4ff */
[----:B------:R0:W5:Y:S04]  /*51c0*/  LDG.E.LTC128B R105, desc[UR20][R24.64] ;  /* 0x0000001418697981 */ /* 0x000168000c1e1920 */
.L_x_150:
[----:B------:R-:W-:Y:S05]  /*51d0*/  BSYNC B1 ;  /* 0x0000000000017941 */ /* 0x000fea0003800000 */
.L_x_149:
[----:B-----5:R-:W-:Y:S01]  /*51e0*/  FMUL R5, R105, R14 ;  /* 0x0000000e69057220 */ /* 0x020fe20000400000 */
[----:B------:R-:W-:Y:S01]  /*51f0*/  IADD3.X R33, R31, UR13, RZ, P6, !PT ;  /* 0x0000000d1f217c10 */ /* 0x000fe2000b7fe4ff */
[----:B------:R-:W-:Y:S01]  /*5200*/  BSSY B1, `(.L_x_151) ;  /* 0x0000009000017945 */ /* 0x000fe20003800000 */
[----:B------:R-:W-:Y:S01]  /*5210*/  ISETP.GT.AND P1, PT, R4, RZ, P3 ;  /* 0x000000ff0400720c */ /* 0x000fe20001f24270 */
[----:B------:R-:W-:Y:S01]  /*5220*/  FFMA R5, R84, R13, R5 ;  /* 0x0000000d54057223 */ /* 0x000fe20000000005 */
[----:B----4-:R-:W-:-:S04]  /*5230*/  IADD3 R26, P6, R38, UR15, RZ ;  /* 0x0000000f261a7c10 */ /* 0x010fc8000ffde0ff */
[----:B------:R4:W-:Y:S07]  /*5240*/  @P2 STG.E desc[UR20][R32.64], R5 ;  /* 0x0000000520002986 */ /* 0x0009ee000c101914 */
[----:B------:R-:W-:Y:S05]  /*5250*/  @!P1 BRA `(.L_x_152) ;  /* 0x00000000000c9947 */ /* 0x000fea0003800000 */
[----:B0-----:R-:W-:-:S04]  /*5260*/  IADD3 R24, P2, R36, UR12, RZ ;  /* 0x0000000c24187c10 */ /* 0x001fc8000ff5e0ff */
[----:B------:R-:W-:-:S05]  /*5270*/  IADD3.X R25, R37, UR7, RZ, P2, !PT ;  /* 0x0000000725197c10 */ /* 0x000fca00097fe4ff */
[----:B------:R0:W5:Y:S04]  /*5280*/  LDG.E.LTC128B R105, desc[UR20][R24.64] ;  /* 0x0000001418697981 */ /* 0x000168000c1e1920 */
.L_x_152:
[----:B------:R-:W-:Y:S05]  /*5290*/  BSYNC B1 ;  /* 0x0000000000017941 */ /* 0x000fea0003800000 */
.L_x_151:
[----:B-----5:R-:W-:Y:S01]  /*52a0*/  FMUL R0, R105, R14 ;  /* 0x0000000e69007220 */ /* 0x020fe20000400000 */
[----:B------:R-:W-:Y:S01]  /*52b0*/  IADD3.X R27, R39, UR13, RZ, P6, !PT ;  /* 0x0000000d271b7c10 */ /* 0x000fe2000b7fe4ff */
[----:B------:R-:W-:Y:S01]  /*52c0*/  BSSY B1, `(.L_x_153) ;  /* 0x0000009000017945 */ /* 0x000fe20003800000 */
[----:B------:R-:W-:Y:S01]  /*52d0*/  ISETP.GT.AND P5, PT, R4, 0x8, P5 ;  /* 0x000000080400780c */ /* 0x000fe20002fa4270 */
[----:B------:R-:W-:Y:S01]  /*52e0*/  FFMA R85, R85, R13, R0 ;  /* 0x0000000d55557223 */ /* 0x000fe20000000000 */
[----:B0-----:R-:W-:Y:S02]  /*52f0*/  IADD3 R24, P2, R28, UR26, RZ ;  /* 0x0000001a1c187c10 */ /* 0x001fe4000ff5e0ff */
[----:B----4-:R-:W-:Y:S02]  /*5300*/  IADD3 R32, P6, R30, UR25, RZ ;  /* 0x000000191e207c10 */ /* 0x010fe4000ffde0ff */
[----:B------:R0:W-:Y:S01]  /*5310*/  @P1 STG.E desc[UR20][R26.64], R85 ;  /* 0x000000551a001986 */ /* 0x0001e2000c101914 */
[----:B------:R-:W-:-:S06]  /*5320*/  IADD3.X R25, R29, UR29, RZ, P2, !PT ;  /* 0x0000001d1d197c10 */ /* 0x000fcc00097fe4ff */
[----:B------:R-:W-:Y:S05]  /*5330*/  @!P5 BRA `(.L_x_154) ;  /* 0x000000000004d947 */ /* 0x000fea0003800000 */
[----:B------:R4:W5:Y:S02]  /*5340*/  LDG.E.LTC128B R105, desc[UR20][R24.64] ;  /* 0x0000001418697981 */ /* 0x000964000c1e1920 */
.L_x_154:
[----:B------:R-:W-:Y:S05]  /*5350*/  BSYNC B1 ;  /* 0x0000000000017941 */ /* 0x000fea0003800000 */
.L_x_153:
[----:B-----5:R-:W-:Y:S01]  /*5360*/  FMUL R5, R105, R14 ;  /* 0x0000000e69057220 */ /* 0x020fe20000400000 */
[----:B------:R-:W-:Y:S01]  /*5370*/  IADD3.X R33, R31, UR28, RZ, P6, !PT ;  /* 0x0000001c1f217c10 */ /* 0x000fe2000b7fe4ff */
[----:B------:R-:W-:Y:S01]  /*5380*/  BSSY B1, `(.L_x_155) ;  /* 0x0000008000017945 */ /* 0x000fe20003800000 */
[----:B------:R-:W-:Y:S01]  /*5390*/  ISETP.GT.AND P3, PT, R4, 0x8, P3 ;  /* 0x000000080400780c */ /* 0x000fe20001f64270 */
[----:B----4-:R-:W-:Y:S01]  /*53a0*/  FFMA R25, R86, R13, R5 ;  /* 0x0000000d56197223 */ /* 0x010fe20000000005 */
[----:B------:R-:W-:-:S04]  /*53b0*/  IADD3 R4, P1, R36, UR26, RZ ;  /* 0x0000001a24047c10 */ /* 0x000fc8000ff3e0ff */
[----:B------:R4:W-:Y:S01]  /*53c0*/  @P5 STG.E desc[UR20][R32.64], R25 ;  /* 0x0000001920005986 */ /* 0x0009e2000c101914 */
[----:B------:R-:W-:-:S06]  /*53d0*/  IADD3.X R5, R37, UR29, RZ, P1, !PT ;  /* 0x0000001d25057c10 */ /* 0x000fcc0008ffe4ff */
[----:B------:R-:W-:Y:S05]  /*53e0*/  @!P3 BRA `(.L_x_156) ;  /* 0x000000000004b947 */ /* 0x000fea0003800000 */
[----:B------:R0:W5:Y:S02]  /*53f0*/  LDG.E.LTC128B R105, desc[UR20][R4.64] ;  /* 0x0000001404697981 */ /* 0x000164000c1e1920 */
.L_x_156:
[----:B------:R-:W-:Y:S05]  /*5400*/  BSYNC B1 ;  /* 0x0000000000017941 */ /* 0x000fea0003800000 */
.L_x_155:
[----:B------:R-:W-:Y:S05]  /*5410*/  @!P3 BRA `(.L_x_157) ;  /* 0x000000140084b947 */ /* 0x000fea0003800000 */
[----:B0-----:R-:W-:Y:S01]  /*5420*/  IADD3 R4, P1, R38, UR25, RZ ;  /* 0x0000001926047c10 */ /* 0x001fe2000ff3e0ff */
[----:B-----5:R-:W-:-:S03]  /*5430*/  FMUL R0, R105, R14 ;  /* 0x0000000e69007220 */ /* 0x020fc60000400000 */
[----:B------:R-:W-:Y:S01]  /*5440*/  IADD3.X R5, R39, UR28, RZ, P1, !PT ;  /* 0x0000001c27057c10 */ /* 0x000fe20008ffe4ff */
[----:B------:R-:W-:-:S05]  /*5450*/  FFMA R87, R87, R13, R0 ;  /* 0x0000000d57577223 */ /* 0x000fca0000000000 */
[----:B------:R0:W-:Y:S01]  /*5460*/  STG.E desc[UR20][R4.64], R87 ;  /* 0x0000005704007986 */ /* 0x0001e2000c101914 */
[----:B------:R-:W-:Y:S05]  /*5470*/  BRA `(.L_x_157) ;  /* 0x00000014006c7947 */ /* 0x000fea0003800000 */
.L_x_30:
[----:B------:R-:W-:Y:S01]  /*5480*/  ISETP.GT.AND P3, PT, R5, 0x1, PT ;  /* 0x000000010500780c */ /* 0x000fe20003f64270 */
[----:B------:R-:W-:Y:S01]  /*5490*/  ULDC.64 UR8, c[0x0][0x6c0] ;  /* 0x0001b00000087ab9 */ /* 0x000fe20000000a00 */
[----:B------:R-:W-:Y:S01]  /*54a0*/  ISETP.GT.AND P2, PT, R4, 0x8, P2 ;  /* 0x000000080400780c */ /* 0x000fe20001744270 */
[-C--:B------:R-:W-:Y:S01]  /*54b0*/  FMUL R93, R24, R13.reuse ;  /* 0x0000000d185d7220 */ /* 0x080fe20000400000 */
[----:B------:R-:W-:Y:S01]  /*54c0*/  LEA R88, P6, R100, UR8, 0x2 ;  /* 0x0000000864587c11 */ /* 0x000fe2000f8c10ff */
[-C--:B------:R-:W-:Y:S01]  /*54d0*/  FMUL R95, R25, R13.reuse ;  /* 0x0000000d195f7220 */ /* 0x080fe20000400000 */
[----:B------:R-:W-:Y:S01]  /*54e0*/  ISETP.GT.AND P5, PT, R4, RZ, P3 ;  /* 0x000000ff0400720c */ /* 0x000fe20001fa4270 */
[-C--:B------:R-:W-:Y:S01]  /*54f0*/  FMUL R97, R26, R13.reuse ;  /* 0x0000000d1a617220 */ /* 0x080fe20000400000 */
[----:B------:R-:W-:Y:S01]  /*5500*/  LEA.HI.X R89, R100, UR9, R111, 0x2, P6 ;  /* 0x0000000964597c11 */ /* 0x000fe2000b0f146f */
[-C--:B------:R-:W-:Y:S01]  /*5510*/  FMUL R99, R27, R13.reuse ;  /* 0x0000000d1b637220 */ /* 0x080fe20000400000 */
[----:B------:R-:W-:Y:S01]  /*5520*/  LEA R90, P6, R112, R88, 0x2 ;  /* 0x00000058705a7211 */ /* 0x000fe200078c10ff */
[----:B------:R-:W-:Y:S01]  /*5530*/  FMUL R33, R33, R13 ;  /* 0x0000000d21217220 */ /* 0x000fe20000400000 */
[----:B------:R-:W-:Y:S01]  /*5540*/  ISETP.GT.AND P3, PT, R4, 0x8, P3 ;  /* 0x000000080400780c */ /* 0x000fe20001f64270 */
[----:B------:R0:W-:Y:S01]  /*5550*/  @P1 STG.E desc[UR20][R88.64], R93 ;  /* 0x0000005d58001986 */ /* 0x0001e2000c101914 */
[----:B------:R-:W-:Y:S01]  /*5560*/  LEA.HI.X R91, R112, R89, R113, 0x2, P6 ;  /* 0x00000059705b7211 */ /* 0x000fe200030f1471 */
[-C--:B------:R-:W-:Y:S01]  /*5570*/  FMUL R35, R35, R13.reuse ;  /* 0x0000000d23237220 */ /* 0x080fe20000400000 */
[----:B------:R-:W-:Y:S01]  /*5580*/  ISETP.GT.AND P1, PT, R5, 0x8, PT ;  /* 0x000000080500780c */ /* 0x000fe20003f24270 */
[-C--:B------:R-:W-:Y:S01]  /*5590*/  FMUL R37, R37, R13.reuse ;  /* 0x0000000d25257220 */ /* 0x080fe20000400000 */
[----:B------:R-:W-:Y:S01]  /*55a0*/  IADD3 R24, P6, R88, UR15, RZ ;  /* 0x0000000f58187c10 */ /* 0x000fe2000ffde0ff */
[----:B------:R1:W-:Y:S01]  /*55b0*/  @P5 STG.E desc[UR20][R90.64], R95 ;  /* 0x0000005f5a005986 */ /* 0x0003e2000c101914 */
[----:B------:R-:W-:Y:S01]  /*55c0*/  ISETP.GT.AND P5, PT, R4, RZ, P1 ;  /* 0x000000ff0400720c */ /* 0x000fe20000fa4270 */
[-C--:B------:R-:W-:Y:S01]  /*55d0*/  FMUL R39, R39, R13.reuse ;  /* 0x0000000d27277220 */ /* 0x080fe20000400000 */
[----:B------:R-:W-:Y:S01]  /*55e0*/  IADD3.X R25, R89, UR13, RZ, P6, !PT ;  /* 0x0000000d59197c10 */ /* 0x000fe2000b7fe4ff */
[----:B------:R2:W-:Y:S01]  /*55f0*/  @P2 STG.E desc[UR20][R88.64+0x20], R97 ;  /* 0x0000206158002986 */ /* 0x0005e2000c101914 */
[----:B------:R-:W-:Y:S01]  /*5600*/  ISETP.GT.AND P2, PT, R5, 0x9, PT ;  /* 0x000000090500780c */ /* 0x000fe20003f44270 */
[-C--:B0-----:R-:W-:Y:S01]  /*5610*/  FMUL R93, R28, R13.reuse ;  /* 0x0000000d1c5d7220 */ /* 0x081fe20000400000 */
[----:B------:R-:W-:Y:S01]  /*5620*/  IADD3 R26, P6, R90, UR15, RZ ;  /* 0x0000000f5a1a7c10 */ /* 0x000fe2000ffde0ff */
[----:B------:R0:W-:Y:S01]  /*5630*/  @P3 STG.E desc[UR20][R90.64+0x20], R99 ;  /* 0x000020635a003986 */ /* 0x0001e2000c101914 */
[C---:B------:R-:W-:Y:S01]  /*5640*/  ISETP.GT.AND P3, PT, R4.reuse, RZ, P2 ;  /* 0x000000ff0400720c */ /* 0x040fe20001764270 */
[-C--:B------:R-:W-:Y:S01]  /*5650*/  FMUL R41, R41, R13.reuse ;  /* 0x0000000d29297220 */ /* 0x080fe20000400000 */
[----:B------:R-:W-:Y:S01]  /*5660*/  ISETP.GT.AND P1, PT, R4, 0x8, P1 ;  /* 0x000000080400780c */ /* 0x000fe20000f24270 */
[-C--:B-1----:R-:W-:Y:S01]  /*5670*/  FMUL R95, R29, R13.reuse ;  /* 0x0000000d1d5f7220 */ /* 0x082fe20000400000 */
[----:B------:R-:W-:Y:S01]  /*5680*/  IADD3.X R27, R91, UR13, RZ, P6, !PT ;  /* 0x0000000d5b1b7c10 */ /* 0x000fe2000b7fe4ff */
[----:B------:R1:W-:Y:S01]  /*5690*/  @P5 STG.E desc[UR20][R24.64], R93 ;  /* 0x0000005d18005986 */ /* 0x0003e2000c101914 */
[----:B------:R-:W-:Y:S01]  /*56a0*/  IADD3 R28, P5, R88, UR25, RZ ;  /* 0x00000019581c7c10 */ /* 0x000fe2000ffbe0ff */
[-C--:B--2---:R-:W-:Y:S01]  /*56b0*/  FMUL R97, R30, R13.reuse ;  /* 0x0000000d1e617220 */ /* 0x084fe20000400000 */
[----:B------:R-:W-:Y:S01]  /*56c0*/  ISETP.GT.AND P2, PT, R4, 0x8, P2 ;  /* 0x000000080400780c */ /* 0x000fe20001744270 */
[-C--:B------:R-:W-:Y:S01]  /*56d0*/  FMUL R43, R43, R13.reuse ;  /* 0x0000000d2b2b7220 */ /* 0x080fe20000400000 */
[----:B------:R-:W-:Y:S01]  /*56e0*/  IADD3.X R29, R89, UR28, RZ, P5, !PT ;  /* 0x0000001c591d7c10 */ /* 0x000fe2000affe4ff */
[-C--:B0-----:R-:W-:Y:S01]  /*56f0*/  FMUL R99, R31, R13.reuse ;  /* 0x0000000d1f637220 */ /* 0x081fe20000400000 */
[----:B------:R-:W-:Y:S01]  /*5700*/  IADD3 R88, P5, R90, UR25, RZ ;  /* 0x000000195a587c10 */ /* 0x000fe2000ffbe0ff */
[----:B------:R-:W-:Y:S01]  /*5710*/  @P3 STG.E desc[UR20][R26.64], R95 ;  /* 0x0000005f1a003986 */ /* 0x000fe2000c101914 */
[----:B------:R-:W-:Y:S01]  /*5720*/  ISETP.GT.AND P3, PT, R5, 0x10, PT ;  /* 0x000000100500780c */ /* 0x000fe20003f64270 */
[-C--:B------:R-:W-:Y:S01]  /*5730*/  FMUL R45, R45, R13.reuse ;  /* 0x0000000d2d2d7220 */ /* 0x080fe20000400000 */
[----:B------:R-:W-:Y:S01]  /*5740*/  IADD3.X R89, R91, UR28, RZ, P5, !PT ;  /* 0x0000001c5b597c10 */ /* 0x000fe2000affe4ff */
[----:B------:R-:W-:Y:S01]  /*5750*/  @P1 STG.E desc[UR20][R28.64], R97 ;  /* 0x000000611c001986 */ /* 0x000fe2000c101914 */
[----:B------:R-:W-:Y:S01]  /*5760*/  ISETP.GT.AND P5, PT, R4, RZ, P3 ;  /* 0x000000ff0400720c */ /* 0x000fe20001fa4270 */
[-C--:B-1----:R-:W-:Y:S01]  /*5770*/  FMUL R93, R32, R13.reuse ;  /* 0x0000000d205d7220 */ /* 0x082fe20000400000 */
[----:B------:R-:W-:Y:S01]  /*5780*/  ISETP.GT.AND P1, PT, R5, 0x11, PT ;  /* 0x000000110500780c */ /* 0x000fe20003f24270 */
[----:B------:R0:W-:Y:S01]  /*5790*/  @P2 STG.E desc[UR20][R88.64], R99 ;  /* 0x0000006358002986 */ /* 0x0001e2000c101914 */
[----:B------:R-:W-:Y:S01]  /*57a0*/  IADD3 R30, P6, R24, UR15, RZ ;  /* 0x0000000f181e7c10 */ /* 0x000fe2000ffde0ff */
[-C--:B------:R-:W-:Y:S01]  /*57b0*/  FMUL R47, R47, R13.reuse ;  /* 0x0000000d2f2f7220 */ /* 0x080fe20000400000 */
[----:B------:R-:W-:Y:S01]  /*57c0*/  ISETP.GT.AND P2, PT, R4, RZ, P1 ;  /* 0x000000ff0400720c */ /* 0x000fe20000f44270 */
[-C--:B------:R-:W-:Y:S01]  /*57d0*/  FMUL R49, R49, R13.reuse ;  /* 0x0000000d31317220 */ /* 0x080fe20000400000 */
[----:B------:R-:W-:Y:S01]  /*57e0*/  IADD3.X R31, R25, UR13, RZ, P6, !PT ;  /* 0x0000000d191f7c10 */ /* 0x000fe2000b7fe4ff */
[-C--:B------:R-:W-:Y:S01]  /*57f0*/  FMUL R51, R51, R13.reuse ;  /* 0x0000000d33337220 */ /* 0x080fe20000400000 */
[----:B------:R-:W-:Y:S01]  /*5800*/  IADD3 R90, P6, R26, UR15, RZ ;  /* 0x0000000f1a5a7c10 */ /* 0x000fe2000ffde0ff */
[-C--:B------:R-:W-:Y:S01]  /*5810*/  FMUL R53, R53, R13.reuse ;  /* 0x0000000d35357220 */ /* 0x080fe20000400000 */
[----:B------:R-:W-:Y:S01]  /*5820*/  ISETP.GT.AND P3, PT, R4, 0x8, P3 ;  /* 0x000000080400780c */ /* 0x000fe20001f64270 */
[----:B------:R1:W-:Y:S01]  /*5830*/  @P5 STG.E desc[UR20][R30.64], R93 ;  /* 0x0000005d1e005986 */ /* 0x0003e2000c101914 */
[----:B------:R-:W-:Y:S01]  /*5840*/  IADD3.X R91, R27, UR13, RZ, P6, !PT ;  /* 0x0000000d1b5b7c10 */ /* 0x000fe2000b7fe4ff */
[-C--:B0-----:R-:W-:Y:S01]  /*5850*/  FMUL R89, R34, R13.reuse ;  /* 0x0000000d22597220 */ /* 0x081fe20000400000 */
[----:B------:R-:W-:Y:S01]  /*5860*/  IADD3 R24, P5, R24, UR25, RZ ;  /* 0x0000001918187c10 */ /* 0x000fe2000ffbe0ff */
[-C--:B------:R-:W-:Y:S01]  /*5870*/  FMUL R55, R55, R13.reuse ;  /* 0x0000000d37377220 */ /* 0x080fe20000400000 */
[----:B------:R-:W-:Y:S01]  /*5880*/  ISETP.GT.AND P1, PT, R4, 0x8, P1 ;  /* 0x000000080400780c */ /* 0x000fe20000f24270 */
[----:B------:R-:W-:Y:S01]  /*5890*/  @P2 STG.E desc[UR20][R90.64], R33 ;  /* 0x000000215a002986 */ /* 0x000fe2000c101914 */
[----:B------:R-:W-:Y:S01]  /*58a0*/  IADD3.X R25, R25, UR28, RZ, P5, !PT ;  /* 0x0000001c19197c10 */ /* 0x000fe2000affe4ff */
[-C--:B------:R-:W-:Y:S01]  /*58b0*/  FMUL R57, R57, R13.reuse ;  /* 0x0000000d39397220 */ /* 0x080fe20000400000 */
[----:B------:R-:W-:Y:S01]  /*58c0*/  IADD3 R26, P5, R26, UR25, RZ ;  /* 0x000000191a1a7c10 */ /* 0x000fe2000ffbe0ff */
[-C--:B------:R-:W-:Y:S01]  /*58d0*/  FMUL R59, R59, R13.reuse ;  /* 0x0000000d3b3b7220 */ /* 0x080fe20000400000 */
[----:B------:R-:W-:Y:S01]  /*58e0*/  ISETP.GT.AND P2, PT, R5, 0x18, PT ;  /* 0x000000180500780c */ /* 0x000fe20003f44270 */
[----:B------:R0:W-:Y:S01]  /*58f0*/  @P3 STG.E desc[UR20][R24.64], R89 ;  /* 0x0000005918003986 */ /* 0x0001e2000c101914 */
[----:B------:R-:W-:Y:S01]  /*5900*/  IADD3.X R27, R27, UR28, RZ, P5, !PT ;  /* 0x0000001c1b1b7c10 */ /* 0x000fe2000affe4ff */
[-C--:B-1----:R-:W-:Y:S01]  /*5910*/  FMUL R93, R36, R13.reuse ;  /* 0x0000000d245d7220 */ /* 0x082fe20000400000 */
[----:B------:R-:W-:Y:S01]  /*5920*/  ISETP.GT.AND P5, PT, R4, RZ, P2 ;  /* 0x000000ff0400720c */ /* 0x000fe200017a4270 */
[-C--:B------:R-:W-:Y:S01]  /*5930*/  FMUL R61, R61, R13.reuse ;  /* 0x0000000d3d3d7220 */ /* 0x080fe20000400000 */
[----:B------:R-:W-:Y:S01]  /*5940*/  ISETP.GT.AND P3, PT, R5, 0x19, PT ;  /* 0x000000190500780c */ /* 0x000fe20003f64270 */
[----:B------:R1:W-:Y:S01]  /*5950*/  @P1 STG.E desc[UR20][R26.64], R35 ;  /* 0x000000231a001986 */ /* 0x0003e2000c101914 */
[----:B------:R-:W-:Y:S01]  /*5960*/  IADD3 R28, P6, R30, UR15, RZ ;  /* 0x0000000f1e1c7c10 */ /* 0x000fe2000ffde0ff */
[-C--:B------:R-:W-:Y:S01]  /*5970*/  FMUL R63, R63, R13.reuse ;  /* 0x0000000d3f3f7220 */ /* 0x080fe20000400000 */
[----:B------:R-:W-:Y:S01]  /*5980*/  ISETP.GT.AND P1, PT, R4, RZ, P3 ;  /* 0x000000ff0400720c */ /* 0x000fe20001f24270 */
[-C--:B------:R-:W-:Y:S01]  /*5990*/  FMUL R65, R65, R13.reuse ;  /* 0x0000000d41417220 */ /* 0x080fe20000400000 */
        /* <DEDUP_REMOVED lines=10> */
[----:B------:R-:W-:Y:S01]  /*5a40*/  ISETP.GT.AND P3, PT, R4, 0x8, P3 ;  /* 0x000000080400780c */ /* 0x000fe20001f64270 */
[----:B------:R0:W-:Y:S01]  /*5a50*/  @P1 STG.E desc[UR20][R32.64], R37 ;  /* 0x0000002520001986 */ /* 0x0001e2000c101914 */
[----:B------:R-:W-:Y:S01]  /*5a60*/  IADD3.X R25, R31, UR28, RZ, P5, !PT ;  /* 0x0000001c1f197c10 */ /* 0x000fe2000affe4ff */
[-C--:B------:R-:W-:Y:S01]  /*5a70*/  FMUL R73, R73, R13.reuse ;  /* 0x0000000d49497220 */ /* 0x080fe20000400000 */
[----:B-1----:R-:W-:Y:S01]  /*5a80*/  IADD3 R26, P5, R90, UR25, RZ ;  /* 0x000000195a1a7c10 */ /* 0x002fe2000ffbe0ff */
[-C--:B------:R-:W-:Y:S01]  /*5a90*/  FMUL R75, R75, R13.reuse ;  /* 0x0000000d4b4b7220 */ /* 0x080fe20000400000 */
[----:B------:R-:W-:Y:S01]  /*5aa0*/  ISETP.GT.AND P1, PT, R5, 0x20, PT ;  /* 0x000000200500780c */ /* 0x000fe20003f24270 */
[----:B------:R-:W-:Y:S01]  /*5ab0*/  @P2 STG.E desc[UR20][R24.64], R89 ;  /* 0x0000005918002986 */ /* 0x000fe2000c101914 */
[----:B------:R-:W-:Y:S01]  /*5ac0*/  IADD3.X R27, R91, UR28, RZ, P5, !PT ;  /* 0x0000001c5b1b7c10 */ /* 0x000fe2000affe4ff */
[-C--:B------:R-:W-:Y:S01]  /*5ad0*/  FMUL R77, R77, R13.reuse ;  /* 0x0000000d4d4d7220 */ /* 0x080fe20000400000 */
[----:B------:R-:W-:Y:S01]  /*5ae0*/  ISETP.GT.AND P5, PT, R4, RZ, P1 ;  /* 0x000000ff0400720c */ /* 0x000fe20000fa4270 */
[-C--:B------:R-:W-:Y:S01]  /*5af0*/  FMUL R79, R79, R13.reuse ;  /* 0x0000000d4f4f7220 */ /* 0x080fe20000400000 */
[----:B------:R-:W-:Y:S01]  /*5b00*/  ISETP.GT.AND P2, PT, R5, 0x21, PT ;  /* 0x000000210500780c */ /* 0x000fe20003f44270 */
[----:B------:R1:W-:Y:S01]  /*5b10*/  @P3 STG.E desc[UR20][R26.64], R39 ;  /* 0x000000271a003986 */ /* 0x0003e2000c101914 */
[----:B------:R-:W-:Y:S01]  /*5b20*/  IADD3 R30, P6, R28, UR15, RZ ;  /* 0x0000000f1c1e7c10 */ /* 0x000fe2000ffde0ff */
[-C--:B0-----:R-:W-:Y:S01]  /*5b30*/  FMUL R37, R40, R13.reuse ;  /* 0x0000000d28257220 */ /* 0x081fe20000400000 */
        /* <DEDUP_REMOVED lines=9> */
[-C--:B-1----:R-:W-:Y:S01]  /*5bd0*/  FMUL R39, R42, R13.reuse ;  /* 0x0000000d2a277220 */ /* 0x082fe20000400000 */
[----:B------:R-:W-:Y:S01]  /*5be0*/  IADD3 R24, P5, R28, UR25, RZ ;  /* 0x000000191c187c10 */ /* 0x000fe2000ffbe0ff */
[----:B------:R-:W-:Y:S01]  /*5bf0*/  FMUL R87, R87, R13 ;  /* 0x0000000d57577220 */ /* 0x000fe20000400000 */
[----:B------:R-:W-:Y:S01]  /*5c00*/  ISETP.GT.AND P2, PT, R4, 0x8, P2 ;  /* 0x000000080400780c */ /* 0x000fe20001744270 */
[----:B------:R-:W-:Y:S01]  /*5c10*/  @P3 STG.E desc[UR20][R34.64], R41 ;  /* 0x0000002922003986 */ /* 0x000fe2000c101914 */
[----:B------:R-:W-:-:S02]  /*5c20*/  IADD3.X R25, R29, UR28, RZ, P5, !PT ;  /* 0x0000001c1d197c10 */ /* 0x000fc4000affe4ff */
[----:B------:R-:W-:Y:S02]  /*5c30*/  IADD3 R26, P5, R32, UR25, RZ ;  /* 0x00000019201a7c10 */ /* 0x000fe4000ffbe0ff */
[----:B------:R-:W-:Y:S01]  /*5c40*/  ISETP.GT.AND P3, PT, R5, 0x28, PT ;  /* 0x000000280500780c */ /* 0x000fe20003f64270 */
[----:B------:R1:W-:Y:S01]  /*5c50*/  @P1 STG.E desc[UR20][R24.64], R39 ;  /* 0x0000002718001986 */ /* 0x0003e2000c101914 */
[----:B------:R-:W-:Y:S01]  /*5c60*/  IADD3.X R27, R33, UR28, RZ, P5, !PT ;  /* 0x0000001c211b7c10 */ /* 0x000fe2000affe4ff */
[----:B0-----:R-:W-:Y:S01]  /*5c70*/  FMUL R37, R44, R13 ;  /* 0x0000000d2c257220 */ /* 0x001fe20000400000 */
[----:B------:R-:W-:Y:S02]  /*5c80*/  ISETP.GT.AND P5, PT, R4, RZ, P3 ;  /* 0x000000ff0400720c */ /* 0x000fe40001fa4270 */
[----:B------:R-:W-:Y:S01]  /*5c90*/  ISETP.GT.AND P1, PT, R5, 0x29, PT ;  /* 0x000000290500780c */ /* 0x000fe20003f24270 */
[----:B------:R0:W-:Y:S01]  /*5ca0*/  @P2 STG.E desc[UR20][R26.64], R43 ;  /* 0x0000002b1a002986 */ /* 0x0001e2000c101914 */
[----:B------:R-:W-:-:S02]  /*5cb0*/  IADD3 R28, P6, R30, UR15, RZ ;  /* 0x0000000f1e1c7c10 */ /* 0x000fc4000ffde0ff */
[----:B------:R-:W-:Y:S02]  /*5cc0*/  ISETP.GT.AND P2, PT, R4, RZ, P1 ;  /* 0x000000ff0400720c */ /* 0x000fe40000f44270 */
[----:B------:R-:W-:Y:S01]  /*5cd0*/  IADD3.X R29, R31, UR13, RZ, P6, !PT ;  /* 0x0000000d1f1d7c10 */ /* 0x000fe2000b7fe4ff */
[----:B-1----:R-:W-:Y:S01]  /*5ce0*/  FMUL R39, R46, R13 ;  /* 0x0000000d2e277220 */ /* 0x002fe20000400000 */
[----:B------:R-:W-:Y:S02]  /*5cf0*/  IADD3 R32, P6, R34, UR15, RZ ;  /* 0x0000000f22207c10 */ /* 0x000fe4000ffde0ff */
[----:B------:R-:W-:Y:S01]  /*5d00*/  ISETP.GT.AND P3, PT, R4, 0x8, P3 ;  /* 0x000000080400780c */ /* 0x000fe20001f64270 */
[----:B------:R1:W-:Y:S01]  /*5d10*/  @P5 STG.E desc[UR20][R28.64], R37 ;  /* 0x000000251c005986 */ /* 0x0003e2000c101914 */
[----:B------:R-:W-:Y:S02]  /*5d20*/  IADD3.X R33, R35, UR13, RZ, P6, !PT ;  /* 0x0000000d23217c10 */ /* 0x000fe4000b7fe4ff */
[----:B------:R-:W-:-:S02]  /*5d30*/  IADD3 R24, P5, R30, UR25, RZ ;  /* 0x000000191e187c10 */ /* 0x000fc4000ffbe0ff */
[----:B------:R-:W-:Y:S01]  /*5d40*/  ISETP.GT.AND P1, PT, R4, 0x8, P1 ;  /* 0x000000080400780c */ /* 0x000fe20000f24270 */
[----:B------:R-:W-:Y:S01]  /*5d50*/  @P2 STG.E desc[UR20][R32.64], R45 ;  /* 0x0000002d20002986 */ /* 0x000fe2000c101914 */
[----:B------:R-:W-:Y:S02]  /*5d60*/  IADD3.X R25, R31, UR28, RZ, P5, !PT ;  /* 0x0000001c1f197c10 */ /* 0x000fe4000affe4ff */
[----:B0-----:R-:W-:Y:S02]  /*5d70*/  IADD3 R26, P5, R34, UR25, RZ ;  /* 0x00000019221a7c10 */ /* 0x001fe4000ffbe0ff */
[----:B------:R-:W-:Y:S01]  /*5d80*/  ISETP.GT.AND P2, PT, R5, 0x30, PT ;  /* 0x000000300500780c */ /* 0x000fe20003f44270 */
[----:B------:R0:W-:Y:S01]  /*5d90*/  @P3 STG.E desc[UR20][R24.64], R39 ;  /* 0x0000002718003986 */ /* 0x0001e2000c101914 */
[----:B------:R-:W-:Y:S01]  /*5da0*/  IADD3.X R27, R35, UR28, RZ, P5, !PT ;  /* 0x0000001c231b7c10 */ /* 0x000fe2000affe4ff */
[----:B-1----:R-:W-:Y:S01]  /*5db0*/  FMUL R37, R48, R13 ;  /* 0x0000000d30257220 */ /* 0x002fe20000400000 */
[----:B------:R-:W-:-:S02]  /*5dc0*/  ISETP.GT.AND P5, PT, R4, RZ, P2 ;  /* 0x000000ff0400720c */ /* 0x000fc400017a4270 */
[----:B------:R-:W-:Y:S01]  /*5dd0*/  ISETP.GT.AND P3, PT, R5, 0x31, PT ;  /* 0x000000310500780c */ /* 0x000fe20003f64270 */
[----:B------:R1:W-:Y:S01]  /*5de0*/  @P1 STG.E desc[UR20][R26.64], R47 ;  /* 0x0000002f1a001986 */ /* 0x0003e2000c101914 */
[----:B------:R-:W-:Y:S02]  /*5df0*/  IADD3 R30, P6, R28, UR15, RZ ;  /* 0x0000000f1c1e7c10 */ /* 0x000fe4000ffde0ff */
[----:B------:R-:W-:Y:S02]  /*5e00*/  ISETP.GT.AND P1, PT, R4, RZ, P3 ;  /* 0x000000ff0400720c */ /* 0x000fe40001f24270 */
[----:B------:R-:W-:Y:S01]  /*5e10*/  IADD3.X R31, R29, UR13, RZ, P6, !PT ;  /* 0x0000000d1d1f7c10 */ /* 0x000fe2000b7fe4ff */
[----:B0-----:R-:W-:Y:S01]  /*5e20*/  FMUL R39, R50, R13 ;  /* 0x0000000d32277220 */ /* 0x001fe20000400000 */
[----:B------:R-:W-:Y:S02]  /*5e30*/  IADD3 R34, P6, R32, UR15, RZ ;  /* 0x0000000f20227c10 */ /* 0x000fe4000ffde0ff */
[----:B------:R-:W-:Y:S01]  /*5e40*/  ISETP.GT.AND P2, PT, R4, 0x8, P2 ;  /* 0x000000080400780c */ /* 0x000fe20001744270 */
[----:B------:R0:W-:Y:S01]  /*5e50*/  @P5 STG.E desc[UR20][R30.64], R37 ;  /* 0x000000251e005986 */ /* 0x0001e2000c101914 */
[----:B------:R-:W-:-:S02]  /*5e60*/  IADD3.X R35, R33, UR13, RZ, P6, !PT ;  /* 0x0000000d21237c10 */ /* 0x000fc4000b7fe4ff */
[----:B------:R-:W-:Y:S02]  /*5e70*/  IADD3 R24, P5, R28, UR25, RZ ;  /* 0x000000191c187c10 */ /* 0x000fe4000ffbe0ff */
[----:B------:R-:W-:Y:S01]  /*5e80*/  ISETP.GT.AND P3, PT, R4, 0x8, P3 ;  /* 0x000000080400780c */ /* 0x000fe20001f64270 */
[----:B------:R-:W-:Y:S01]  /*5e90*/  @P1 STG.E desc[UR20][R34.64], R49 ;  /* 0x0000003122001986 */ /* 0x000fe2000c101914 */
[----:B------:R-:W-:Y:S02]  /*5ea0*/  IADD3.X R25, R29, UR28, RZ, P5, !PT ;  /* 0x0000001c1d197c10 */ /* 0x000fe4000affe4ff */
[----:B-1----:R-:W-:Y:S02]  /*5eb0*/  IADD3 R26, P5, R32, UR25, RZ ;  /* 0x00000019201a7c10 */ /* 0x002fe4000ffbe0ff */
[----:B------:R-:W-:Y:S01]  /*5ec0*/  ISETP.GT.AND P1, PT, R5, 0x38, PT ;  /* 0x000000380500780c */ /* 0x000fe20003f24270 */
[----:B------:R1:W-:Y:S01]  /*5ed0*/  @P2 STG.E desc[UR20][R24.64], R39 ;  /* 0x0000002718002986 */ /* 0x0003e2000c101914 */
[----:B------:R-:W-:Y:S01]  /*5ee0*/  IADD3.X R27, R33, UR28, RZ, P5, !PT ;  /* 0x0000001c211b7c10 */ /* 0x000fe2000affe4ff */
[----:B0-----:R-:W-:Y:S01]  /*5ef0*/  FMUL R37, R52, R13 ;  /* 0x0000000d34257220 */ /* 0x001fe20000400000 */
[----:B------:R-:W-:-:S02]  /*5f00*/  ISETP.GT.AND P5, PT, R4, RZ, P1 ;  /* 0x000000ff0400720c */ /* 0x000fc40000fa4270 */
[----:B------:R-:W-:Y:S01]  /*5f10*/  ISETP.GT.AND P2, PT, R5, 0x39, PT ;  /* 0x000000390500780c */ /* 0x000fe20003f44270 */
[----:B------:R0:W-:Y:S01]  /*5f20*/  @P3 STG.E desc[UR20][R26.64], R51 ;  /* 0x000000331a003986 */ /* 0x0001e2000c101914 */
[----:B------:R-:W-:Y:S02]  /*5f30*/  IADD3 R28, P6, R30, UR15, RZ ;  /* 0x0000000f1e1c7c10 */ /* 0x000fe4000ffde0ff */
[----:B------:R-:W-:Y:S02]  /*5f40*/  ISETP.GT.AND P3, PT, R4, RZ, P2 ;  /* 0x000000ff0400720c */ /* 0x000fe40001764270 */
[----:B------:R-:W-:Y:S01]  /*5f50*/  IADD3.X R29, R31, UR13, RZ, P6, !PT ;  /* 0x0000000d1f1d7c10 */ /* 0x000fe2000b7fe4ff */
[----:B-1----:R-:W-:Y:S01]  /*5f60*/  FMUL R39, R54, R13 ;  /* 0x0000000d36277220 */ /* 0x002fe20000400000 */
        /* <DEDUP_REMOVED lines=123> */
[----:B------:R-:W-:-:S02]  /*6720*/  IADD3 R24, P5, R30, UR25, RZ ;  /* 0x000000191e187c10 */ /* 0x000fc4000ffbe0ff */
[----:B------:R-:W-:Y:S02]  /*6730*/  IADD3.X R33, R35, UR13, RZ, P6, !PT ;  /* 0x0000000d23217c10 */ /* 0x000fe4000b7fe4ff */
[----:B------:R-:W-:Y:S02]  /*6740*/  ISETP.GT.AND P2, PT, R4, 0x8, P2 ;  /* 0x000000080400780c */ /* 0x000fe40001744270 */
[----:B------:R-:W-:Y:S01]  /*6750*/  IADD3.X R25, R31, UR28, RZ, P5, !PT ;  /* 0x0000001c1f197c10 */ /* 0x000fe2000affe4ff */
[----:B------:R-:W-:Y:S01]  /*6760*/  @P3 STG.E desc[UR20][R32.64], R77 ;  /* 0x0000004d20003986 */ /* 0x000fe2000c101914 */
[----:B0-----:R-:W-:Y:S02]  /*6770*/  IADD3 R26, P5, R34, UR25, RZ ;  /* 0x00000019221a7c10 */ /* 0x001fe4000ffbe0ff */
[----:B------:R-:W-:Y:S01]  /*6780*/  ISETP.GT.AND P3, PT, R5, 0x70, PT ;  /* 0x000000700500780c */ /* 0x000fe20003f64270 */
[----:B------:R0:W-:Y:S01]  /*6790*/  @P1 STG.E desc[UR20][R24.64], R39 ;  /* 0x0000002718001986 */ /* 0x0001e2000c101914 */
[----:B------:R-:W-:Y:S01]  /*67a0*/  IADD3.X R27, R35, UR28, RZ, P5, !PT ;  /* 0x0000001c231b7c10 */ /* 0x000fe2000affe4ff */
[----:B-1----:R-:W-:Y:S01]  /*67b0*/  FMUL R37, R80, R13 ;  /* 0x0000000d50257220 */ /* 0x002fe20000400000 */
[----:B------:R-:W-:-:S02]  /*67c0*/  ISETP.GT.AND P1, PT, R5, 0x71, PT ;  /* 0x000000710500780c */ /* 0x000fc40003f24270 */
[----:B------:R-:W-:Y:S01]  /*67d0*/  ISETP.GT.AND P5, PT, R4, RZ, P3 ;  /* 0x000000ff0400720c */ /* 0x000fe20001fa4270 */
[----:B------:R1:W-:Y:S01]  /*67e0*/  @P2 STG.E desc[UR20][R26.64], R79 ;  /* 0x0000004f1a002986 */ /* 0x0003e2000c101914 */
[----:B------:R-:W-:Y:S02]  /*67f0*/  IADD3 R30, P6, R28, UR15, RZ ;  /* 0x0000000f1c1e7c10 */ /* 0x000fe4000ffde0ff */
[----:B------:R-:W-:Y:S02]  /*6800*/  ISETP.GT.AND P2, PT, R4, RZ, P1 ;  /* 0x000000ff0400720c */ /* 0x000fe40000f44270 */
[----:B------:R-:W-:Y:S01]  /*6810*/  IADD3.X R31, R29, UR13, RZ, P6, !PT ;  /* 0x0000000d1d1f7c10 */ /* 0x000fe2000b7fe4ff */
[----:B0-----:R-:W-:Y:S01]  /*6820*/  FMUL R39, R82, R13 ;  /* 0x0000000d52277220 */ /* 0x001fe20000400000 */
[----:B------:R-:W-:Y:S02]  /*6830*/  IADD3 R34, P6, R32, UR15, RZ ;  /* 0x0000000f20227c10 */ /* 0x000fe4000ffde0ff */
[----:B------:R-:W-:-:S02]  /*6840*/  ISETP.GT.AND P3, PT, R4, 0x8, P3 ;  /* 0x000000080400780c */ /* 0x000fc40001f64270 */
[----:B------:R-:W-:Y:S01]  /*6850*/  IADD3.X R35, R33, UR13, RZ, P6, !PT ;  /* 0x0000000d21237c10 */ /* 0x000fe2000b7fe4ff */
[----:B------:R-:W-:Y:S01]  /*6860*/  @P5 STG.E desc[UR20][R30.64], R37 ;  /* 0x000000251e005986 */ /* 0x000fe2000c101914 */
[----:B------:R-:W-:Y:S02]  /*6870*/  ISETP.GT.AND P5, PT, R4, 0x8, P1 ;  /* 0x000000080400780c */ /* 0x000fe40000fa4270 */
[----:B------:R-:W-:Y:S01]  /*6880*/  IADD3 R24, P1, R28, UR25, RZ ;  /* 0x000000191c187c10 */ /* 0x000fe2000ff3e0ff */
[----:B------:R-:W-:Y:S01]  /*6890*/  @P2 STG.E desc[UR20][R34.64], R81 ;  /* 0x0000005122002986 */ /* 0x000fe2000c101914 */
[----:B-1----:R-:W-:Y:S02]  /*68a0*/  IADD3 R26, P2, R32, UR25, RZ ;  /* 0x00000019201a7c10 */ /* 0x002fe4000ff5e0ff */
[----:B------:R-:W-:Y:S02]  /*68b0*/  IADD3.X R25, R29, UR28, RZ, P1, !PT ;  /* 0x0000001c1d197c10 */ /* 0x000fe40008ffe4ff */
[----:B------:R-:W-:-:S02]  /*68c0*/  IADD3.X R27, R33, UR28, RZ, P2, !PT ;  /* 0x0000001c211b7c10 */ /* 0x000fc400097fe4ff */
[C---:B------:R-:W-:Y:S01]  /*68d0*/  ISETP.GT.AND P2, PT, R5.reuse, 0x78, PT ;  /* 0x000000780500780c */ /* 0x040fe20003f44270 */
[----:B------:R0:W-:Y:S01]  /*68e0*/  @P3 STG.E desc[UR20][R24.64], R39 ;  /* 0x0000002718003986 */ /* 0x0001e2000c101914 */
[----:B------:R-:W-:Y:S02]  /*68f0*/  IADD3 R28, P6, R30, UR15, RZ ;  /* 0x0000000f1e1c7c10 */ /* 0x000fe4000ffde0ff */
[----:B------:R-:W-:Y:S01]  /*6900*/  ISETP.GT.AND P1, PT, R5, 0x79, PT ;  /* 0x000000790500780c */ /* 0x000fe20003f24270 */
[----:B------:R1:W-:Y:S01]  /*6910*/  @P5 STG.E desc[UR20][R26.64], R83 ;  /* 0x000000531a005986 */ /* 0x0003e2000c101914 */
[----:B------:R-:W-:Y:S02]  /*6920*/  IADD3 R32, P3, R34, UR15, RZ ;  /* 0x0000000f22207c10 */ /* 0x000fe4000ff7e0ff */
[----:B------:R-:W-:Y:S02]  /*6930*/  ISETP.GT.AND P5, PT, R4, RZ, P2 ;  /* 0x000000ff0400720c */ /* 0x000fe400017a4270 */
[----:B------:R-:W-:-:S02]  /*6940*/  IADD3.X R29, R31, UR13, RZ, P6, !PT ;  /* 0x0000000d1f1d7c10 */ /* 0x000fc4000b7fe4ff */
[----:B------:R-:W-:Y:S01]  /*6950*/  ISETP.GT.AND P6, PT, R4, RZ, P1 ;  /* 0x000000ff0400720c */ /* 0x000fe20000fc4270 */
[-C--:B0-----:R-:W-:Y:S01]  /*6960*/  FMUL R25, R84, R13.reuse ;  /* 0x0000000d54197220 */ /* 0x081fe20000400000 */
[----:B------:R-:W-:Y:S02]  /*6970*/  IADD3.X R33, R35, UR13, RZ, P3, !PT ;  /* 0x0000000d23217c10 */ /* 0x000fe40009ffe4ff */
[----:B------:R-:W-:Y:S01]  /*6980*/  ISETP.GT.AND P2, PT, R4, 0x8, P2 ;  /* 0x000000080400780c */ /* 0x000fe20001744270 */
[----:B-1----:R-:W-:Y:S01]  /*6990*/  FMUL R27, R86, R13 ;  /* 0x0000000d561b7220 */ /* 0x002fe20000400000 */
[----:B------:R-:W-:Y:S02]  /*69a0*/  IADD3 R30, P3, R30, UR25, RZ ;  /* 0x000000191e1e7c10 */ /* 0x000fe4000ff7e0ff */
[----:B------:R-:W-:Y:S01]  /*69b0*/  ISETP.GT.AND P1, PT, R4, 0x8, P1 ;  /* 0x000000080400780c */ /* 0x000fe20000f24270 */
[----:B------:R0:W-:Y:S01]  /*69c0*/  @P5 STG.E desc[UR20][R28.64], R25 ;  /* 0x000000191c005986 */ /* 0x0001e2000c101914 */
[----:B------:R-:W-:-:S02]  /*69d0*/  IADD3.X R31, R31, UR28, RZ, P3, !PT ;  /* 0x0000001c1f1f7c10 */ /* 0x000fc40009ffe4ff */
[----:B------:R-:W-:Y:S01]  /*69e0*/  IADD3 R4, P3, R34, UR25, RZ ;  /* 0x0000001922047c10 */ /* 0x000fe2000ff7e0ff */
[----:B------:R0:W-:Y:S03]  /*69f0*/  @P6 STG.E desc[UR20][R32.64], R85 ;  /* 0x0000005520006986 */ /* 0x0001e6000c101914 */
[----:B------:R-:W-:Y:S01]  /*6a00*/  IADD3.X R5, R35, UR28, RZ, P3, !PT ;  /* 0x0000001c23057c10 */ /* 0x000fe20009ffe4ff */
[----:B------:R0:W-:Y:S04]  /*6a10*/  @P2 STG.E desc[UR20][R30.64], R27 ;  /* 0x0000001b1e002986 */ /* 0x0001e8000c101914 */
[----:B------:R0:W-:Y:S04]  /*6a20*/  @P1 STG.E desc[UR20][R4.64], R87 ;  /* 0x0000005704001986 */ /* 0x0001e8000c101914 */
.L_x_157:
[----:B------:R-:W-:Y:S05]  /*6a30*/  BSYNC B0 ;  /* 0x0000000000007941 */ /* 0x000fea0003800000 */
.L_x_29:
[----:B------:R-:W-:Y:S01]  /*6a40*/  LEA R2, P1, R8, R2, 0x1 ;  /* 0x0000000208027211 */ /* 0x000fe200078208ff */
[----:B------:R-:W-:Y:S01]  /*6a50*/  ULDC.64 UR8, c[0x0][0x750] ;  /* 0x0001d40000087ab9 */ /* 0x000fe20000000a00 */
[----:B------:R-:W-:Y:S01]  /*6a60*/  IMAD.U32 R0, RZ, RZ, UR17 ;  /* 0x00000011ff007e24 */ /* 0x000fe2000f8e00ff */
[----:B------:R-:W-:Y:S01]  /*6a70*/  PRMT R24, RZ, 0x7610, R24 ;  /* 0x00007610ff187816 */ /* 0x000fe20000000018 */
[----:B0-----:R-:W-:Y:S02]  /*6a80*/  IMAD.MOV.U32 R5, RZ, RZ, -0x1 ;  /* 0xffffffffff057424 */ /* 0x001fe400078e00ff */
[----:B------:R-:W-:Y:S01]  /*6a90*/  IMAD.X R3, R22, 0x1, R3, P1 ;  /* 0x0000000116037824 */ /* 0x000fe200008e0603 */
[----:B------:R-:W-:Y:S01]  /*6aa0*/  ISETP.GE.U32.AND P1, PT, R2, UR8, PT ;  /* 0x0000000802007c0c */ /* 0x000fe2000bf26070 */
[----:B------:R0:W-:Y:S01]  /*6ab0*/  SYNCS.ARRIVE.TRANS64.A1T0 RZ, [R0+UR23], RZ ;  /* 0x000000ff00ff79a7 */ /* 0x0001e20008100017 */
[----:B------:R-:W-:Y:S02]  /*6ac0*/  IMAD.MOV.U32 R4, RZ, RZ, -0x1 ;  /* 0xffffffffff047424 */ /* 0x000fe400078e00ff */
[----:B------:R-:W-:Y:S01]  /*6ad0*/  ISETP.GE.U32.AND.EX P1, PT, R3, UR9, PT, P1 ;  /* 0x0000000903007c0c */ /* 0x000fe2000bf26110 */
[----:B0-----:R-:W-:-:S12]  /*6ae0*/  IMAD.MOV.U32 R0, RZ, RZ, -0x1 ;  /* 0xffffffffff007424 */ /* 0x001fd800078e00ff */
[----:B------:R-:W-:Y:S05]  /*6af0*/  @P1 BRA `(.L_x_158) ;  /* 0x0000000400481947 */ /* 0x000fea0003800000 */
[----:B------:R-:W0:Y:S01]  /*6b00*/  LDC.64 R28, c[0x0][0x728] ;  /* 0x0001ca00ff1c7b82 */ /* 0x000e220000000a00 */
[----:B------:R-:W0:Y:S01]  /*6b10*/  S2R R34, SR_CTAID.X ;  /* 0x0000000000227919 */ /* 0x000e220000002500 */
[----:B------:R-:W-:Y:S02]  /*6b20*/  IMAD.MOV.U32 R26, RZ, RZ, R2 ;  /* 0x000000ffff1a7224 */ /* 0x000fe400078e0002 */
[----:B------:R-:W-:Y:S01]  /*6b30*/  IMAD.MOV.U32 R27, RZ, RZ, R3 ;  /* 0x000000ffff1b7224 */ /* 0x000fe200078e0003 */
[----:B------:R-:W0:Y:S03]  /*6b40*/  S2R R35, SR_CTAID.Y ;  /* 0x0000000000237919 */ /* 0x000e260000002600 */
[----:B------:R-:W1:Y:S08]  /*6b50*/  LDC R0, c[0x0][0x730] ;  /* 0x0001cc00ff007b82 */ /* 0x000e700000000800 */
[----:B----4-:R-:W4:Y:S01]  /*6b60*/  LDC.64 R32, c[0x0][0x720] ;  /* 0x0001c800ff207b82 */ /* 0x010f220000000a00 */
[----:B0-----:R-:W-:-:S04]  /*6b70*/  ISETP.NE.U32.AND P1, PT, R28, RZ, PT ;  /* 0x000000ff1c00720c */ /* 0x001fc80003f25070 */
[----:B------:R-:W-:-:S13]  /*6b80*/  ISETP.NE.AND.EX P1, PT, R29, RZ, PT, P1 ;  /* 0x000000ff1d00720c */ /* 0x000fda0003f25310 */
[----:B-1--4-:R-:W-:Y:S05]  /*6b90*/  @!P1 BRA `(.L_x_159) ;  /* 0x0000000000289947 */ /* 0x012fea0003800000 */
        /* <DEDUP_REMOVED lines=10> */
.L_x_159:
[-CC-:B------:R-:W-:Y:S01]  /*6c40*/  SHF.R.U64 R28, R26, R0.reuse, R27.reuse ;  /* 0x000000001a1c7219 */ /* 0x180fe2000000121b */
[----:B------:R-:W0:Y:S01]  /*6c50*/  LDC.64 R38, c[0x0][0x740] ;  /* 0x0001d000ff267b82 */ /* 0x000e220000000a00 */
[----:B------:R-:W-:Y:S01]  /*6c60*/  SHF.R.U32.HI R0, RZ, R0, R27 ;  /* 0x00000000ff007219 */ /* 0x000fe2000001161b */
[----:B------:R-:W-:Y:S01]  /*6c70*/  ULDC UR8, c[0x0][0x150] ;  /* 0x0000540000087ab9 */ /* 0x000fe20000000800 */
[----:B------:R-:W-:Y:S02]  /*6c80*/  IADD3 R25, P1, RZ, -R28, RZ ;  /* 0x8000001cff197210 */ /* 0x000fe40007f3e0ff */
[----:B------:R-:W-:-:S03]  /*6c90*/  I2FP.F32.U32 R26, R34 ;  /* 0x00000022001a7245 */ /* 0x000fc60000201000 */
[----:B------:R-:W1:Y:S01]  /*6ca0*/  LDC R24, c[0x0][0x718] ;  /* 0x0001c600ff187b82 */ /* 0x000e620000000800 */
[----:B------:R-:W-:Y:S02]  /*6cb0*/  IMAD.X R5, RZ, RZ, ~R0, P1 ;  /* 0x000000ffff057224 */ /* 0x000fe400008e0e00 */
[----:B------:R-:W-:Y:S01]  /*6cc0*/  FMUL R26, R26, UR8 ;  /* 0x000000081a1a7c20 */ /* 0x000fe20008400000 */
[----:B------:R-:W-:Y:S01]  /*6cd0*/  ULDC UR8, c[0x0][0x154] ;  /* 0x0000550000087ab9 */ /* 0x000fe20000000800 */
[-C--:B------:R-:W-:Y:S02]  /*6ce0*/  IMAD R0, R5, R32.reuse, RZ ;  /* 0x0000002005007224 */ /* 0x080fe400078e02ff */
[C---:B------:R-:W-:Y:S01]  /*6cf0*/  IMAD.WIDE.U32 R4, R25.reuse, R32, R2 ;  /* 0x0000002019047225 */ /* 0x040fe200078e0002 */
[----:B------:R-:W4:Y:S01]  /*6d00*/  LDC R29, c[0x0][0x708] ;  /* 0x0001c200ff1d7b82 */ /* 0x000f220000000800 */
[----:B------:R-:W2:Y:S02]  /*6d10*/  F2I.U32.TRUNC.NTZ R26, R26 ;  /* 0x0000001a001a7305 */ /* 0x000ea4000020f000 */
[----:B------:R-:W-:-:S04]  /*6d20*/  IMAD R25, R25, R33, R0 ;  /* 0x0000002119197224 */ /* 0x000fc800078e0200 */
[----:B------:R-:W-:Y:S01]  /*6d30*/  IMAD.IADD R5, R5, 0x1, R25 ;  /* 0x0000000105057824 */ /* 0x000fe200078e0219 */
[----:B------:R-:W3:Y:S01]  /*6d40*/  LDC R36, c[0x0][0x758] ;  /* 0x0001d600ff247b82 */ /* 0x000ee20000000800 */
[----:B------:R-:W-:Y:S02]  /*6d50*/  I2FP.F32.U32 R25, R35 ;  /* 0x0000002300197245 */ /* 0x000fe40000201000 */
[----:B0-----:R-:W-:-:S03]  /*6d60*/  ISETP.NE.U32.AND P1, PT, R38, RZ, PT ;  /* 0x000000ff2600720c */ /* 0x001fc60003f25070 */
[----:B------:R-:W-:Y:S01]  /*6d70*/  FMUL R25, R25, UR8 ;  /* 0x0000000819197c20 */ /* 0x000fe20008400000 */
[----:B------:R-:W-:Y:S01]  /*6d80*/  ISETP.NE.AND.EX P1, PT, R39, RZ, PT, P1 ;  /* 0x000000ff2700720c */ /* 0x000fe20003f25310 */
[----:B------:R-:W0:Y:S01]  /*6d90*/  LDC R27, c[0x0][0x144] ;  /* 0x00005100ff1b7b82 */ /* 0x000e220000000800 */
[-CC-:B-1----:R-:W-:Y:S01]  /*6da0*/  SHF.R.U32.HI R0, RZ, R24.reuse, R5.reuse ;  /* 0x00000018ff007219 */ /* 0x182fe20000011605 */
[----:B--2---:R-:W-:Y:S01]  /*6db0*/  IMAD.MOV R26, RZ, RZ, -R26 ;  /* 0x000000ffff1a7224 */ /* 0x004fe200078e0a1a */
[----:B------:R-:W-:-:S05]  /*6dc0*/  SHF.R.U64 R31, R4, R24, R5 ;  /* 0x00000018041f7219 */ /* 0x000fca0000001205 */
[----:B------:R-:W1:Y:S01]  /*6dd0*/  LDC R32, c[0x0][0x148] ;  /* 0x00005200ff207b82 */ /* 0x000e620000000800 */
[-CC-:B----4-:R-:W-:Y:S02]  /*6de0*/  SHF.R.U64 R30, R31, R29.reuse, R0.reuse ;  /* 0x0000001d1f1e7219 */ /* 0x190fe40000001200 */
[----:B------:R-:W-:Y:S02]  /*6df0*/  SHF.R.U32.HI R5, RZ, R29, R0 ;  /* 0x0000001dff057219 */ /* 0x000fe40000011600 */
[----:B------:R2:W4:Y:S03]  /*6e00*/  F2I.U32.TRUNC.NTZ R0, R25 ;  /* 0x0000001900007305 */ /* 0x000526000020f000 */
[----:B------:R-:W1:Y:S01]  /*6e10*/  LDC R37, c[0x0][0x748] ;  /* 0x0001d200ff257b82 */ /* 0x000e620000000800 */
[-CC-:B---3--:R-:W-:Y:S02]  /*6e20*/  SHF.R.U64 R33, R30, R36.reuse, R5.reuse ;  /* 0x000000241e217219 */ /* 0x188fe40000001205 */
[----:B------:R-:W-:-:S03]  /*6e30*/  SHF.R.U32.HI R5, RZ, R36, R5 ;  /* 0x00000024ff057219 */ /* 0x000fc60000011605 */
[----:B------:R-:W-:Y:S02]  /*6e40*/  IMAD.MOV.U32 R4, RZ, RZ, R33 ;  /* 0x000000ffff047224 */ /* 0x000fe400078e0021 */
[----:B------:R-:W3:Y:S01]  /*6e50*/  LDC R40, c[0x0][0x738] ;  /* 0x0001ce00ff287b82 */ /* 0x000ee20000000800 */
[----:B0-----:R-:W-:-:S07]  /*6e60*/  IMAD R34, R27, R26, R34 ;  /* 0x0000001a1b227224 */ /* 0x001fce00078e0222 */
[----:B------:R-:W0:Y:S08]  /*6e70*/  LDC R41, c[0x0][0x710] ;  /* 0x0001c400ff297b82 */ /* 0x000e300000000800 */
[----:B------:R-:W0:Y:S01]  /*6e80*/  LDC R42, c[0x0][0x700] ;  /* 0x0001c000ff2a7b82 */ /* 0x000e220000000800 */
[----:B--2-4-:R-:W-:Y:S05]  /*6e90*/  @!P1 BRA `(.L_x_160) ;  /* 0x0000000000289947 */ /* 0x014fea0003800000 */
[----:B------:R-:W2:Y:S02]  /*6ea0*/  LDC R4, c[0x0][0x74c] ;  /* 0x0001d300ff047b82 */ /* 0x000ea40000000800 */
[----:B--2---:R-:W-:-:S05]  /*6eb0*/  IADD3 R27, P1, R33, R4, RZ ;  /* 0x00000004211b7210 */ /* 0x004fca0007f3e0ff */
        /* <DEDUP_REMOVED lines=8> */
.L_x_160:
[----:B-1----:R-:W-:Y:S01]  /*6f40*/  SHF.R.U64 R4, R4, R37, R5 ;  /* 0x0000002504047219 */ /* 0x002fe20000001205 */
[----:B------:R-:W-:Y:S01]  /*6f50*/  IMAD.MOV R5, RZ, RZ, -R0 ;  /* 0x000000ffff057224 */ /* 0x000fe200078e0a00 */
[----:B------:R-:W-:Y:S02]  /*6f60*/  LOP3.LUT R0, R30, R19, RZ, 0xc0, !PT ;  /* 0x000000131e007212 */ /* 0x000fe400078ec0ff */
[----:B------:R-:W-:Y:S01]  /*6f70*/  LOP3.LUT R31, R31, R20, RZ, 0xc0, !PT ;  /* 0x000000141f1f7212 */ /* 0x000fe200078ec0ff */
[----:B------:R-:W-:Y:S02]  /*6f80*/  IMAD.MOV R24, RZ, RZ, -R4 ;  /* 0x000000ffff187224 */ /* 0x000fe400078e0a04 */
[----:B------:R-:W-:Y:S02]  /*6f90*/  @P4 IMAD R34, R32, R5, R35 ;  /* 0x0000000520224224 */ /* 0x000fe400078e0223 */
[----:B------:R-:W-:Y:S02]  /*6fa0*/  IMAD R5, R23, R4, R0 ;  /* 0x0000000417057224 */ /* 0x000fe400078e0200 */
[----:B---3--:R-:W-:-:S02]  /*6fb0*/  IMAD R0, R24, R40, R33 ;  /* 0x0000002818007224 */ /* 0x008fc400078e0221 */
[----:B0-----:R-:W-:Y:S02]  /*6fc0*/  IMAD R5, R5, R41, R34 ;  /* 0x0000002905057224 */ /* 0x001fe400078e0222 */
[----:B------:R-:W-:Y:S02]  /*6fd0*/  IMAD R0, R0, R42, R31 ;  /* 0x0000002a00007224 */ /* 0x000fe400078e021f */
[----:B------:R-:W-:-:S03]  /*6fe0*/  IMAD.MOV.U32 R24, RZ, RZ, 0x1 ;  /* 0x00000001ff187424 */ /* 0x000fc600078e00ff */
[----:B------:R-:W-:Y:S02]  /*6ff0*/  SEL R4, R0, R5, !P4 ;  /* 0x0000000500047207 */ /* 0x000fe40006000000 */
[----:B------:R-:W-:Y:S01]  /*7000*/  SEL R5, R5, R0, !P4 ;  /* 0x0000000005057207 */ /* 0x000fe20006000000 */
[----:B------:R-:W-:-:S07]  /*7010*/  IMAD.MOV.U32 R0, RZ, RZ, R28 ;  /* 0x000000ffff007224 */ /* 0x000fce00078e001c */
.L_x_158:
[----:B------:R-:W-:Y:S01]  /*7020*/  LOP3.LUT P1, RZ, R24, 0xff, RZ, 0xc0, !PT ;  /* 0x000000ff18ff7812 */ /* 0x000fe2000782c0ff */
[----:B------:R-:W-:Y:S01]  /*7030*/  UIMAD.WIDE.U32 UR8, UR5, -0x33333333, URZ ;  /* 0xcccccccd050878a5 */ /* 0x000fe2000f8e003f */
[----:B------:R-:W-:-:S03]  /*7040*/  LOP3.LUT R102, R102, 0x1, RZ, 0x3c, !PT ;  /* 0x0000000166667812 */ /* 0x000fc600078e3cff */
[----:B------:R-:W-:-:S04]  /*7050*/  USHF.R.U32.HI UR8, URZ, 0x2, UR9 ;  /* 0x000000023f087899 */ /* 0x000fc80008011609 */
[----:B------:R-:W-:-:S04]  /*7060*/  UIMAD UR5, UR8, -0x5, UR5 ;  /* 0xfffffffb080578a4 */ /* 0x000fc8000f8e0205 */
[----:B------:R-:W-:Y:S08]  /*7070*/  @P1 BRA `(.L_x_161) ;  /* 0xffffffa400cc1947 */ /* 0x000ff0000383ffff */
[----:B------:R-:W-:Y:S05]  /*7080*/  EXIT ;  /* 0x000000000000794d */ /* 0x000fea0003800000 */
.L_x_17:
[----:B------:R-:W-:-:S08]  /*7090*/  ISETP.NE.AND P0, PT, R22, RZ, PT ;  /* 0x000000ff1600720c */ /* 0x000fd00003f05270 */
[----:B--2-45:R-:W0:-:S00]  /*70a0*/  USETMAXREG.DEALLOC.CTAPOOL 0x28 ;  /* 0x00000028000079c8 */ /* 0x034e0000080e0500 */
[----:B------:R-:W-:Y:S05]  /*70b0*/  @P0 EXIT ;  /* 0x000000000000094d */ /* 0x000fea0003800000 */
[----:B0-----:R-:W-:Y:S01]  /*70c0*/  LOP3.LUT P0, RZ, R15, 0xff, RZ, 0xc0, !PT ;  /* 0x000000ff0fff7812 */ /* 0x001fe2000780c0ff */
[----:B------:R-:W-:Y:S02]  /*70d0*/  IMAD.MOV.U32 R7, RZ, RZ, 0x1 ;  /* 0x00000001ff077424 */ /* 0x000fe400078e00ff */
[----:B------:R-:W-:-:S10]  /*70e0*/  IMAD.MOV.U32 R13, RZ, RZ, RZ ;  /* 0x000000ffff0d7224 */ /* 0x000fd400078e00ff */
[----:B------:R-:W-:Y:S05]  /*70f0*/  @!P0 BRA `(.L_x_162) ;  /* 0x0000000c008c8947 */ /* 0x000fea0003800000 */
[----:B------:R-:W0:Y:S01]  /*7100*/  S2R R18, SR_CgaCtaId ;  /* 0x0000000000127919 */ /* 0x000e220000008800 */
[----:B------:R-:W-:Y:S01]  /*7110*/  LOP3.LUT P0, RZ, R10, 0x1f, RZ, 0xc0, !PT ;  /* 0x0000001f0aff7812 */ /* 0x000fe2000780c0ff */
[----:B------:R-:W-:Y:S01]  /*7120*/  ULDC UR5, c[0x0][0x758] ;  /* 0x0001d60000057ab9 */ /* 0x000fe20000000800 */
[----:B------:R-:W-:Y:S01]  /*7130*/  UMOV UR7, 0xffffffff ;  /* 0xffffffff00077882 */ /* 0x000fe20000000000 */
[----:B------:R-:W-:Y:S01]  /*7140*/  BSSY B0, `(.L_x_162) ;  /* 0x00000de000007945 */ /* 0x000fe20003800000 */
[----:B------:R-:W-:Y:S01]  /*7150*/  USHF.L.U32 UR7, UR7, UR5, URZ ;  /* 0x0000000507077299 */ /* 0x000fe2000800063f */
[C---:B------:R-:W-:Y:S01]  /*7160*/  ISETP.NE.AND P2, PT, R11.reuse, RZ, PT ;  /* 0x000000ff0b00720c */ /* 0x040fe20003f45270 */
[----:B------:R-:W-:Y:S01]  /*7170*/  IMAD.MOV.U32 R15, RZ, RZ, 0x1 ;  /* 0x00000001ff0f7424 */ /* 0x000fe200078e00ff */
[----:B------:R-:W-:Y:S01]  /*7180*/  ISETP.NE.OR P0, PT, R11, RZ, !P0 ;  /* 0x000000ff0b00720c */ /* 0x000fe20004705670 */
[----:B------:R-:W-:Y:S01]  /*7190*/  IMAD.MOV.U32 R13, RZ, RZ, RZ ;  /* 0x000000ffff0d7224 */ /* 0x000fe200078e00ff */
[----:B------:R-:W-:Y:S01]  /*71a0*/  LOP3.LUT R14, R6, 0x2, RZ, 0xfc, !PT ;  /* 0x00000002060e7812 */ /* 0x000fe200078efcff */
[----:B------:R-:W-:Y:S01]  /*71b0*/  ULDC UR4, c[0x0][0x700] ;  /* 0x0001c00000047ab9 */ /* 0x000fe20000000800 */
[----:B------:R-:W-:Y:S01]  /*71c0*/  UMOV UR8, 0x1 ;  /* 0x0000000100087882 */ /* 0x000fe20000000000 */
[----:B------:R-:W-:-:S02]  /*71d0*/  UIADD3 UR29, UR6, 0x1, URZ ;  /* 0x00000001061d7890 */ /* 0x000fc4000fffe03f */
[----:B------:R-:W-:Y:S02]  /*71e0*/  UIADD3 UR4, UR4, -0x1, URZ ;  /* 0xffffffff04047890 */ /* 0x000fe4000fffe03f */
[----:B------:R-:W-:Y:S02]  /*71f0*/  USHF.L.U32 UR5, UR8, UR5, URZ ;  /* 0x0000000508057299 */ /* 0x000fe4000800063f */
[----:B------:R-:W-:Y:S01]  /*7200*/  ULOP3.LUT UR7, URZ, UR7, URZ, 0x33, !UPT ;  /* 0x000000073f077292 */ /* 0x000fe2000f8e333f */
[----:B------:R-:W-:Y:S01]  /*7210*/  ULDC.64 UR30, c[0x0][0x198] ;  /* 0x00006600001e7ab9 */ /* 0x000fe20000000a00 */
[C---:B0-----:R-:W-:Y:S02]  /*7220*/  IMAD.SHL.U32 R7, R18.reuse, 0x40, RZ ;  /* 0x0000004012077824 */ /* 0x041fe400078e00ff */
[C---:B------:R-:W-:Y:S02]  /*7230*/  IMAD.SHL.U32 R16, R18.reuse, 0x20, RZ ;  /* 0x0000002012107824 */ /* 0x040fe400078e00ff */
[C---:B------:R-:W-:Y:S01]  /*7240*/  IMAD.SHL.U32 R17, R18.reuse, 0x800, RZ ;  /* 0x0000080012117824 */ /* 0x040fe200078e00ff */
[----:B------:R-:W-:Y:S01]  /*7250*/  R2UR UR10, R7 ;  /* 0x00000000070a72ca */ /* 0x000fe200000e0000 */
[----:B------:R-:W-:Y:S01]  /*7260*/  IMAD.SHL.U32 R18, R18, 0x200, RZ ;  /* 0x0000020012127824 */ /* 0x000fe200078e00ff */
[----:B------:R-:W-:Y:S01]  /*7270*/  LOP3.LUT R16, R16, 0x20, RZ, 0xc0, !PT ;  /* 0x0000002010107812 */ /* 0x000fe200078ec0ff */
[----:B------:R-:W-:Y:S01]  /*7280*/  IMAD.MOV.U32 R7, RZ, RZ, 0x1 ;  /* 0x00000001ff077424 */ /* 0x000fe200078e00ff */
[----:B------:R-:W-:-:S02]  /*7290*/  LOP3.LUT R17, R17, 0x800, RZ, 0xc0, !PT ;  /* 0x0000080011117812 */ /* 0x000fc400078ec0ff */
[----:B------:R-:W-:-:S07]  /*72a0*/  LOP3.LUT R18, R18, 0x200, RZ, 0xc0, !PT ;  /* 0x0000020012127812 */ /* 0x000fce00078ec0ff */
[----:B------:R-:W-:-:S12]  /*72b0*/  ULOP3.LUT UR10, UR10, 0x40, URZ, 0xc0, !UPT ;  /* 0x000000400a0a7892 */ /* 0x000fd8000f8ec03f */
.L_x_174:
[----:B------:R-:W-:-:S03]  /*72c0*/  UMOV UR8, 0xffffffff ;  /* 0xffffffff00087882 */ /* 0x000fc60000000000 */
[----:B------:R-:W-:Y:S05]  /*72d0*/  BRA.DIV UR8, `(.L_x_163) ;  /* 0x0000001208407947 */ /* 0x000fea000b800000 */
[----:B------:R-:W-:-:S13]  /*72e0*/  ELECT P1, URZ, PT ;  /* 0x00000000003f782f */ /* 0x000fda0003820000 */
.L_x_188:
[----:B------:R-:W0:Y:S01]  /*72f0*/  LDC R10, c[0x0][0x604] ;  /* 0x00018100ff0a7b82 */ /* 0x000e220000000800 */
[----:B------:R-:W-:Y:S01]  /*7300*/  BSSY B1, `(.L_x_164) ;  /* 0x000004e000017945 */ /* 0x000fe20003800000 */
[----:B0-----:R-:W-:-:S13]  /*7310*/  ISETP.LT.OR P1, PT, R10, 0x1, !P1 ;  /* 0x000000010a00780c */ /* 0x001fda0004f21670 */
[----:B------:R-:W-:Y:S05]  /*7320*/  @P1 BRA `(.L_x_165) ;  /* 0x00000004002c1947 */ /* 0x000fea0003800000 */
[----:B------:R-:W-:Y:S02]  /*7330*/  IMAD.SHL.U32 R20, R4, 0x80, RZ ;  /* 0x0000008004147824 */ /* 0x000fe400078e00ff */
[----:B------:R-:W-:Y:S02]  /*7340*/  IMAD R27, R5, 0x40, R16 ;  /* 0x00000040051b7824 */ /* 0x000fe400078e0210 */
[----:B------:R-:W-:Y:S02]  /*7350*/  IMAD.MOV.U32 R23, RZ, RZ, RZ ;  /* 0x000000ffff177224 */ /* 0x000fe400078e00ff */
[----:B------:R-:W-:Y:S02]  /*7360*/  IMAD.MOV.U32 R24, RZ, RZ, 0x40 ;  /* 0x00000040ff187424 */ /* 0x000fe400078e00ff */
[----:B------:R-:W-:Y:S02]  /*7370*/  IMAD.U32 R25, RZ, RZ, UR29 ;  /* 0x0000001dff197e24 */ /* 0x000fe4000f8e00ff */
[----:B------:R-:W-:-:S02]  /*7380*/  IMAD.MOV.U32 R4, RZ, RZ, R7 ;  /* 0x000000ffff047224 */ /* 0x000fc400078e0007 */
[----:B------:R-:W-:Y:S02]  /*7390*/  IMAD.MOV.U32 R10, RZ, RZ, R13 ;  /* 0x000000ffff0a7224 */ /* 0x000fe400078e000d */
[----:B------:R-:W-:-:S07]  /*73a0*/  IMAD.MOV.U32 R26, RZ, RZ, RZ ;  /* 0x000000ffff1a7224 */ /* 0x000fce00078e00ff */
.L_x_169:
[----:B------:R-:W0:Y:S01]  /*73b0*/  S2R R22, SR_CgaCtaId ;  /* 0x0000000000167919 */ /* 0x000e220000008800 */
[----:B------:R-:W-:Y:S01]  /*73c0*/  MOV R11, 0x400 ;  /* 0x00000400000b7802 */ /* 0x000fe20000000f00 */
[----:B------:R-:W1:Y:S03]  /*73d0*/  @!P2 LDC R19, c[0x0][0x640] ;  /* 0x00019000ff13ab82 */ /* 0x000e660000000800 */
[----:B0-----:R-:W-:Y:S02]  /*73e0*/  LEA R21, R22, R11, 0x18 ;  /* 0x0000000b16157211 */ /* 0x001fe400078ec0ff */
[----:B------:R-:W-:-:S03]  /*73f0*/  SHF.L.U32 R11, R4, 0x1f, RZ ;  /* 0x0000001f040b7819 */ /* 0x000fc600000006ff */
[----:B------:R-:W-:-:S04]  /*7400*/  IMAD R22, R10, 0x8, R21 ;  /* 0x000000080a167824 */ /* 0x000fc800078e0215 */
[----:B------:R-:W0:Y:S02]  /*7410*/  SYNCS.PHASECHK.TRANS64.TRYWAIT P1, [R22+URZ+0x28], R11 ;  /* 0x0000280b160075a7 */ /* 0x000e24000802017f */
[----:B01----:R-:W-:Y:S05]  /*7420*/  @!P1 BRA `(.L_x_166) ;  /* 0x00000010000c9947 */ /* 0x003fea0003800000 */
.L_x_189:
[----:B0-----:R-:W-:Y:S01]  /*7430*/  PRMT R11, R14, 0x9910, RZ ;  /* 0x000099100e0b7816 */ /* 0x001fe200000000ff */
[----:B------:R0:W-:Y:S03]  /*7440*/  @!P2 SYNCS.ARRIVE.TRANS64 RZ, [R22+URZ], R19 ;  /* 0x0000001316ffa9a7 */ /* 0x0001e6000800003f */
[----:B------:R-:W-:-:S13]  /*7450*/  ISETP.NE.AND P1, PT, R11, 0x2, PT ;  /* 0x000000020b00780c */ /* 0x000fda0003f25270 */
[----:B0-----:R-:W-:Y:S05]  /*7460*/  @P1 BRA `(.L_x_167) ;  /* 0x0000000000041947 */ /* 0x001fea0003800000 */
[----:B------:R-:W-:Y:S01]  /*7470*/  BPT.TRAP 0x1 ;  /* 0x000000040000795c */ /* 0x000fe20000300000 */
.L_x_167:
[----:B------:R-:W-:Y:S05]  /*7480*/  @P0 BRA `(.L_x_168) ;  /* 0x0000000000040947 */ /* 0x000fea0003800000 */
[----:B------:R-:W-:Y:S01]  /*7490*/  BPT.TRAP 0x1 ;  /* 0x000000040000795c */ /* 0x000fe20000300000 */
.L_x_168:
[C---:B------:R-:W-:Y:S01]  /*74a0*/  IMAD R11, R10.reuse, 0x1000, R17 ;  /* 0x000010000a0b7824 */ /* 0x040fe200078e0211 */
[----:B------:R-:W-:Y:S01]  /*74b0*/  R2UR UR19, R21 ;  /* 0x00000000151372ca */ /* 0x000fe200000e0000 */
[--C-:B------:R-:W-:Y:S01]  /*74c0*/  IMAD R19, R10, 0x8000, R21.reuse ;  /* 0x000080000a137824 */ /* 0x100fe200078e0215 */
[----:B------:R-:W-:Y:S01]  /*74d0*/  R2UR UR18, R24 ;  /* 0x00000000181272ca */ /* 0x000fe200000e0000 */
[----:B------:R-:W-:Y:S01]  /*74e0*/  IMAD R11, R11, 0x2, R21 ;  /* 0x000000020b0b7824 */ /* 0x000fe200078e0215 */
[----:B------:R-:W-:Y:S01]  /*74f0*/  R2UR UR33, R22 ;  /* 0x00000000162172ca */ /* 0x000fe200000e0000 */
[----:B------:R-:W-:Y:S01]  /*7500*/  VIADD R25, R25, 0xffffffff ;  /* 0xffffffff19197836 */ /* 0x000fe20000000000 */
[----:B------:R-:W-:Y:S01]  /*7510*/  R2UR UR16, R19 ;  /* 0x00000000131072ca */ /* 0x000fe200000e0000 */
[----:B------:R-:W-:Y:S01]  /*7520*/  UIADD3 UR14, UP0, UR30, 0xf0, URZ ;  /* 0x000000f01e0e7890 */ /* 0x000fe2000ff1e03f */
[----:B------:R-:W-:Y:S01]  /*7530*/  R2UR UR32, R11 ;  /* 0x000000000b2072ca */ /* 0x000fe200000e0000 */
[----:B------:R-:W-:Y:S01]  /*7540*/  IMAD R11, R10, 0x400, R18 ;  /* 0x000004000a0b7824 */ /* 0x000fe200078e0212 */
[----:B------:R-:W-:Y:S01]  /*7550*/  R2UR UR36, R0 ;  /* 0x00000000002472ca */ /* 0x000fe200000e0000 */
[----:B------:R-:W-:Y:S01]  /*7560*/  UIADD3 UR38, UP1, UR30, 0x1f0, URZ ;  /* 0x000001f01e267890 */ /* 0x000fe2000ff3e03f */
[----:B------:R-:W-:Y:S01]  /*7570*/  R2UR UR34, R23 ;  /* 0x00000000172272ca */ /* 0x000fe200000e0000 */
[----:B------:R-:W-:Y:S01]  /*7580*/  UIADD3 UR40, UP2, UR30, 0x2f0, URZ ;  /* 0x000002f01e287890 */ /* 0x000fe2000ff5e03f */
[----:B------:R-:W-:Y:S01]  /*7590*/  R2UR UR8, R11 ;  /* 0x000000000b0872ca */ /* 0x000fe200000e0000 */
[----:B------:R-:W-:Y:S01]  /*75a0*/  UIADD3.X UR15, URZ, UR31, URZ, UP0, !UPT ;  /* 0x0000001f3f0f7290 */ /* 0x000fe200087fe43f */
[----:B------:R-:W-:Y:S01]  /*75b0*/  R2UR UR35, R27 ;  /* 0x000000001b2372ca */ /* 0x000fe200000e0000 */
[----:B------:R-:W-:Y:S01]  /*75c0*/  UIADD3.X UR39, URZ, UR31, URZ, UP1, !UPT ;  /* 0x0000001f3f277290 */ /* 0x000fe20008ffe43f */
[----:B------:R-:W-:Y:S01]  /*75d0*/  R2UR UR11, R5 ;  /* 0x00000000050b72ca */ /* 0x000fe200000e0000 */
[----:B------:R-:W-:Y:S01]  /*75e0*/  UIADD3.X UR41, URZ, UR31, URZ, UP2, !UPT ;  /* 0x0000001f3f297290 */ /* 0x000fe200097fe43f */
[----:B------:R-:W-:Y:S01]  /*75f0*/  R2UR UR27, R20 ;  /* 0x00000000141b72ca */ /* 0x000fe200000e0000 */
[----:B------:R-:W-:Y:S01]  /*7600*/  UIADD3 UR32, UR32, 0x180, URZ ;  /* 0x0000018020207890 */ /* 0x000fe2000fffe03f */
[----:B------:R-:W-:Y:S01]  /*7610*/  R2UR UR12, R26 ;  /* 0x000000001a0c72ca */ /* 0x000fe200000e0000 */
[----:B------:R-:W-:Y:S01]  /*7620*/  UIADD3 UR26, UR18, -0x40, URZ ;  /* 0xffffffc0121a7890 */ /* 0x000fe2000fffe03f */
[----:B------:R-:W-:Y:S01]  /*7630*/  ISETP.GT.AND P3, PT, R25, 0x1, PT ;  /* 0x000000011900780c */ /* 0x000fe20003f64270 */
[----:B------:R-:W-:Y:S01]  /*7640*/  UIADD3 UR24, UR16, 0xa180, URZ ;  /* 0x0000a18010187890 */ /* 0x000fe2000fffe03f */
[----:B------:R-:W-:Y:S01]  /*7650*/  VIADD R10, R10, 0x1 ;  /* 0x000000010a0a7836 */ /* 0x000fe20000000000 */
[----:B------:R-:W-:Y:S01]  /*7660*/  UIADD3 UR8, UR19, 0x32180, UR8 ;  /* 0x0003218013087890 */ /* 0x000fe2000fffe008 */
[----:B------:R-:W-:Y:S01]  /*7670*/  VIADD R26, R26, 0x1 ;  /* 0x000000011a1a7836 */ /* 0x000fe20000000000 */
[----:B------:R-:W-:Y:S01]  /*7680*/  UIADD3 UR16, UR16, 0xe180, URZ ;  /* 0x0000e18010107890 */ /* 0x000fe2000fffe03f */
[----:B------:R-:W-:Y:S01]  /*7690*/  VIADD R24, R24, 0x80 ;  /* 0x0000008018187836 */ /* 0x000fe20000000000 */
[----:B------:R-:W-:Y:S01]  /*76a0*/  UMOV UR21, 0x30000 ;  /* 0x0003000000157882 */ /* 0x000fe20000000000 */
[----:B------:R-:W-:Y:S01]  /*76b0*/  UMOV UR22, 0x0 ;  /* 0x0000000000167882 */ /* 0x000fe20000000000 */
[----:B------:R-:W-:Y:S01]  /*76c0*/  UMOV UR23, 0x10000000 ;  /* 0x1000000000177882 */ /* 0x000fe20000000000 */
[C---:B------:R-:W-:Y:S01]  /*76d0*/  ISETP.NE.AND P1, PT, R10.reuse, 0x5, PT ;  /* 0x000000050a00780c */ /* 0x040fe20003f25270 */
[----:B------:R-:W-:Y:S01]  /*76e0*/  UMOV UR9, UR33 ;  /* 0x0000002100097c82 */ /* 0x000fe20008000000 */
[----:B------:R-:W-:Y:S01]  /*76f0*/  UMOV UR13, UR36 ;  /* 0x00000024000d7c82 */ /* 0x000fe20008000000 */
[----:B------:R-:W-:Y:S01]  /*7700*/  UMOV UR25, UR33 ;  /* 0x0000002100197c82 */ /* 0x000fe20008000000 */
[----:B------:R-:W-:Y:S01]  /*7710*/  UMOV UR28, UR36 ;  /* 0x00000024001c7c82 */ /* 0x000fe20008000000 */
[----:B------:R0:W-:Y:S01]  /*7720*/  UTMALDG.3D.MULTICAST [UR32], [UR14], UR21, desc[UR22] ;  /* 0x000016200e0073b4 */ /* 0x0001e20008011815 */
[----:B------:R-:W-:Y:S01]  /*7730*/  UMOV UR17, UR33 ;  /* 0x0000002100117c82 */ /* 0x000fe20008000000 */
[----:B------:R-:W-:Y:S01]  /*7740*/  UMOV UR20, UR36 ;  /* 0x0000002400147c82 */ /* 0x000fe20008000000 */
[----:B------:R-:W-:Y:S01]  /*7750*/  UMOV UR19, UR27 ;  /* 0x0000001b00137c82 */ /* 0x000fe20008000000 */
[----:B------:R-:W-:Y:S01]  /*7760*/  SEL R11, RZ, 0x1, P1 ;  /* 0x00000001ff0b7807 */ /* 0x000fe20000800000 */
[----:B------:R-:W-:Y:S01]  /*7770*/  VIADD R23, R23, 0x40 ;  /* 0x0000004017177836 */ /* 0x000fe20000000000 */
[----:B------:R-:W-:Y:S01]  /*7780*/  SEL R10, R10, RZ, P1 ;  /* 0x000000ff0a0a7207 */ /* 0x000fe20000800000 */
[----:B------:R0:W-:Y:S01]  /*7790*/  UTMALDG.4D.MULTICAST [UR8], [UR38], UR21, desc[UR22] ;  /* 0x00001608260073b4 */ /* 0x0001e20008019815 */
[----:B------:R-:W-:Y:S01]  /*77a0*/  LOP3.LUT R4, R4, R11, RZ, 0x3c, !PT ;  /* 0x0000000b04047212 */ /* 0x000fe200078e3cff */
[----:B------:R0:W-:Y:S01]  /*77b0*/  UTMALDG.3D [UR24], [UR40], desc[UR22] ;  /* 0x00001618280075b4 */ /* 0x0001e20008011000 */
[----:B------:R0:W-:Y:S02]  /*77c0*/  UTMALDG.3D [UR16], [UR40], desc[UR22] ;  /* 0x00001610280075b4 */ /* 0x0001e40008011000 */
[----:B0-----:R-:W-:Y:S05]  /*77d0*/  @P3 BRA `(.L_x_169) ;  /* 0xfffffff800f43947 */ /* 0x001fea000383ffff */
.L_x_165:
[----:B------:R-:W-:Y:S05]  /*77e0*/  BSYNC B1 ;  /* 0x0000000000017941 */ /* 0x000fea0003800000 */
.L_x_164:
[----:B------:R-:W-:Y:S01]  /*77f0*/  LOP3.LUT P5, RZ, R15, 0xff, RZ, 0xc0, !PT ;  /* 0x000000ff0fff7812 */ /* 0x000fe200078ac0ff */
[----:B------:R-:W-:Y:S01]  /*7800*/  VIADD R13, R13, UR6 ;  /* 0x000000060d0d7c36 */ /* 0x000fe20008000000 */
[----:B------:R-:W-:Y:S01]  /*7810*/  ULDC.64 UR8, c[0x0][0x750] ;  /* 0x0001d40000087ab9 */ /* 0x000fe20000000a00 */
[----:B------:R-:W-:Y:S01]  /*7820*/  IMAD.U32 R10, RZ, RZ, UR6 ;  /* 0x00000006ff0a7e24 */ /* 0x000fe2000f8e00ff */
[----:B------:R-:W-:Y:S01]  /*7830*/  UISETP.GE.U32.AND UP0, UPT, UR6, 0x5, UPT ;  /* 0x000000050600788c */ /* 0x000fe2000bf06070 */
[----:B------:R-:W-:Y:S01]  /*7840*/  BSSY B1, `(.L_x_170) ;  /* 0x000006b000017945 */ /* 0x000fe20003800000 */
[----:B------:R-:W-:Y:S02]  /*7850*/  ISETP.GT.U32.AND P1, PT, R13, 0x4, PT ;  /* 0x000000040d00780c */ /* 0x000fe40003f24070 */
[----:B------:R-:W-:Y:S02]  /*7860*/  PRMT R15, RZ, 0x7610, R15 ;  /* 0x00007610ff0f7816 */ /* 0x000fe4000000000f */
[----:B------:R-:W-:-:S02]  /*7870*/  ISETP.LT.U32.AND P1, PT, R10, 0x5, P1 ;  /* 0x000000050a00780c */ /* 0x000fc40000f21070 */
[----:B------:R-:W-:Y:S01]  /*7880*/  PLOP3.LUT P3, PT, PT, PT, UP0, 0x80, 0x0 ;  /* 0x000000000000781c */ /* 0x000fe20003f6f008 */
[----:B------:R-:W0:Y:S01]  /*7890*/  @P5 S2R R5, SR_CgaCtaId ;  /* 0x0000000000055919 */ /* 0x000e220000008800 */
[----:B------:R-:W-:Y:S02]  /*78a0*/  @P5 MOV R0, 0x400 ;  /* 0x0000040000005802 */ /* 0x000fe40000000f00 */
[----:B------:R-:W-:Y:S02]  /*78b0*/  PRMT R10, RZ, 0x7610, R10 ;  /* 0x00007610ff0a7816 */ /* 0x000fe4000000000a */
[----:B0-----:R-:W-:Y:S01]  /*78c0*/  @P5 LEA R0, R5, R0, 0x18 ;  /* 0x0000000005005211 */ /* 0x001fe200078ec0ff */
[----:B------:R-:W-:-:S03]  /*78d0*/  IMAD.WIDE.U32 R4, R13, -0x33333333, RZ ;  /* 0xcccccccd0d047825 */ /* 0x000fc600078e00ff */
[----:B------:R0:W-:Y:S01]  /*78e0*/  @P5 SYNCS.ARRIVE.TRANS64.A1T0 RZ, [R0+URZ+0x88], RZ ;  /* 0x000088ff00ff59a7 */ /* 0x0001e2000810003f */
[----:B------:R-:W-:Y:S02]  /*78f0*/  IADD3 R2, P5, R2, R8, RZ ;  /* 0x0000000802027210 */ /* 0x000fe40007fbe0ff */
[----:B------:R-:W-:Y:S01]  /*7900*/  SHF.R.U32.HI R4, RZ, 0x2, R5 ;  /* 0x00000002ff047819 */ /* 0x000fe20000011605 */
[----:B------:R-:W-:Y:S02]  /*7910*/  IMAD.MOV.U32 R5, RZ, RZ, -0x1 ;  /* 0xffffffffff057424 */ /* 0x000fe400078e00ff */
[----:B------:R-:W-:Y:S01]  /*7920*/  IMAD.X R3, R3, 0x1, R12, P5 ;  /* 0x0000000103037824 */ /* 0x000fe200028e060c */
[----:B0-----:R-:W-:Y:S01]  /*7930*/  SEL R0, RZ, 0x1, !P1 ;  /* 0x00000001ff007807 */ /* 0x001fe20004800000 */
[----:B------:R-:W-:Y:S01]  /*7940*/  IMAD R13, R4, -0x5, R13 ;  /* 0xfffffffb040d7824 */ /* 0x000fe200078e020d */
[----:B------:R-:W-:Y:S02]  /*7950*/  ISETP.GE.U32.AND P1, PT, R2, UR8, PT ;  /* 0x0000000802007c0c */ /* 0x000fe4000bf26070 */
[----:B------:R-:W-:Y:S01]  /*7960*/  LOP3.LUT R7, R7, R0, RZ, 0x3c, !PT ;  /* 0x0000000007077212 */ /* 0x000fe200078e3cff */
[----:B------:R-:W-:Y:S01]  /*7970*/  IMAD.MOV.U32 R0, RZ, RZ, -0x1 ;  /* 0xffffffffff007424 */ /* 0x000fe200078e00ff */
[----:B------:R-:W-:-:S02]  /*7980*/  ISETP.GE.U32.AND.EX P1, PT, R3, UR9, PT, P1 ;  /* 0x0000000903007c0c */ /* 0x000fc4000bf26110 */
[----:B------:R-:W-:Y:S01]  /*7990*/  @P3 LOP3.LUT R7, R7, 0x1, R4, 0x78, !PT ;  /* 0x0000000107073812 */ /* 0x000fe200078e7804 */
[----:B------:R-:W-:-:S10]  /*79a0*/  IMAD.MOV.U32 R4, RZ, RZ, -0x1 ;  /* 0xffffffffff047424 */ /* 0x000fd400078e00ff */
[----:B------:R-:W-:Y:S05]  /*79b0*/  @P1 BRA `(.L_x_171) ;  /* 0x00000004004c1947 */ /* 0x000fea0003800000 */
[----:B------:R-:W0:Y:S01]  /*79c0*/  S2R R0, SR_CTAID.X ;  /* 0x0000000000007919 */ /* 0x000e220000002500 */
[----:B------:R-:W-:Y:S01]  /*79d0*/  ULDC UR8, c[0x0][0x150] ;  /* 0x0000540000087ab9 */ /* 0x000fe20000000800 */
[----:B------:R-:W1:Y:S01]  /*79e0*/  LDC R11, c[0x0][0x144] ;  /* 0x00005100ff0b7b82 */ /* 0x000e620000000800 */
[----:B------:R-:W-:Y:S01]  /*79f0*/  ULDC UR12, c[0x0][0x730] ;  /* 0x0001cc00000c7ab9 */ /* 0x000fe20000000800 */
[----:B------:R-:W2:Y:S01]  /*7a00*/  S2R R21, SR_CTAID.Y ;  /* 0x0000000000157919 */ /* 0x000ea20000002600 */
[----:B------:R-:W-:-:S05]  /*7a10*/  ULDC UR13, c[0x0][0x154] ;  /* 0x00005500000d7ab9 */ /* 0x000fca0000000800 */
[----:B------:R-:W3:Y:S01]  /*7a20*/  LDC R20, c[0x0][0x148] ;  /* 0x00005200ff147b82 */ /* 0x000ee20000000800 */
[----:B0-----:R-:W-:Y:S02]  /*7a30*/  I2FP.F32.U32 R4, R0 ;  /* 0x0000000000047245 */ /* 0x001fe40000201000 */
[----:B--2---:R-:W-:-:S03]  /*7a40*/  I2FP.F32.U32 R22, R21 ;  /* 0x0000001500167245 */ /* 0x004fc60000201000 */
[----:B------:R-:W-:Y:S01]  /*7a50*/  FMUL R5, R4, UR8 ;  /* 0x0000000804057c20 */ /* 0x000fe20008400000 */
[----:B------:R-:W-:Y:S02]  /*7a60*/  ULDC.64 UR8, c[0x0][0x728] ;  /* 0x0001ca0000087ab9 */ /* 0x000fe40000000a00 */
[----:B------:R-:W-:-:S03]  /*7a70*/  ISETP.NE.U32.AND P1, PT, RZ, UR8, PT ;  /* 0x00000008ff007c0c */ /* 0x000fc6000bf25070 */
[----:B------:R-:W0:Y:S01]  /*7a80*/  F2I.U32.TRUNC.NTZ R5, R5 ;  /* 0x0000000500057305 */ /* 0x000e22000020f000 */
[----:B------:R-:W-:Y:S01]  /*7a90*/  ISETP.NE.AND.EX P1, PT, RZ, UR9, PT, P1 ;  /* 0x00000009ff007c0c */ /* 0x000fe2000bf25310 */
[----:B0-----:R-:W-:Y:S02]  /*7aa0*/  IMAD.MOV R4, RZ, RZ, -R5 ;  /* 0x000000ffff047224 */ /* 0x001fe400078e0a05 */
[----:B------:R-:W-:Y:S02]  /*7ab0*/  IMAD.MOV.U32 R5, RZ, RZ, R3 ;  /* 0x000000ffff057224 */ /* 0x000fe400078e0003 */
[----:B-1----:R-:W-:Y:S02]  /*7ac0*/  IMAD R0, R11, R4, R0 ;  /* 0x000000040b007224 */ /* 0x002fe400078e0200 */
[----:B------:R-:W-:-:S06]  /*7ad0*/  IMAD.MOV.U32 R4, RZ, RZ, R2 ;  /* 0x000000ffff047224 */ /* 0x000fcc00078e0002 */
[----:B---3--:R-:W-:Y:S05]  /*7ae0*/  @!P1 BRA `(.L_x_172) ;  /* 0x0000000000289947 */ /* 0x008fea0003800000 */
[----:B------:R-:W-:Y:S02]  /*7af0*/  ULDC UR11, c[0x0][0x734] ;  /* 0x0001cd00000b7ab9 */ /* 0x000fe40000000800 */
[----:B------:R-:W-:-:S05]  /*7b00*/  IADD3 R5, P1, R2, UR11, RZ ;  /* 0x0000000b02057c10 */ /* 0x000fca000ff3e0ff */
[----:B------:R-:W-:-:S04]  /*7b10*/  IMAD.X R19, RZ, RZ, R3, P1 ;  /* 0x000000ffff137224 */ /* 0x000fc800008e0603 */
[----:B------:R-:W-:-:S04]  /*7b20*/  IMAD.WIDE.U32 R10, R19, UR8, RZ ;  /* 0x00000008130a7c25 */ /* 0x000fc8000f8e00ff */
[----:B------:R-:W-:-:S04]  /*7b30*/  IMAD.WIDE.U32 R10, P1, R5, UR9, R10 ;  /* 0x00000009050a7c25 */ /* 0x000fc8000f82000a */
[----:B------:R-:W-:-:S04]  /*7b40*/  IMAD.WIDE.U32 R4, R5, UR8, RZ ;  /* 0x0000000805047c25 */ /* 0x000fc8000f8e00ff */
[----:B------:R-:W-:Y:S01]  /*7b50*/  IMAD.MOV.U32 R4, RZ, RZ, R11 ;  /* 0x000000ffff047224 */ /* 0x000fe200078e000b */
[----:B------:R-:W-:Y:S01]  /*7b60*/  IADD3 RZ, P3, R5, R10, RZ ;  /* 0x0000000a05ff7210 */ /* 0x000fe20007f7e0ff */
[----:B------:R-:W-:-:S04]  /*7b70*/  IMAD.X R5, RZ, RZ, RZ, P1 ;  /* 0x000000ffff057224 */ /* 0x000fc800008e06ff */
[----:B------:R-:W-:-:S08]  /*7b80*/  IMAD.WIDE.U32.X R4, R19, UR9, R4, P3 ;  /* 0x0000000913047c25 */ /* 0x000fd000098e0404 */
.L_x_172:
[--C-:B------:R-:W-:Y:S01]  /*7b90*/  SHF.R.U64 R19, R4, UR12, R5.reuse ;  /* 0x0000000c04137c19 */ /* 0x100fe20008001205 */
[----:B------:R-:W-:Y:S01]  /*7ba0*/  FMUL R22, R22, UR13 ;  /* 0x0000000d16167c20 */ /* 0x000fe20008400000 */
[----:B------:R-:W-:Y:S01]  /*7bb0*/  SHF.R.U32.HI R4, RZ, UR12, R5 ;  /* 0x0000000cff047c19 */ /* 0x000fe20008011605 */
[----:B------:R-:W-:Y:S01]  /*7bc0*/  ULDC.64 UR8, c[0x0][0x720] ;  /* 0x0001c80000087ab9 */ /* 0x000fe20000000a00 */
[----:B------:R-:W-:Y:S01]  /*7bd0*/  IADD3 R5, P1, RZ, -R19, RZ ;  /* 0x80000013ff057210 */ /* 0x000fe20007f3e0ff */
[----:B------:R-:W-:Y:S02]  /*7be0*/  ULDC.64 UR12, c[0x0][0x740] ;  /* 0x0001d000000c7ab9 */ /* 0x000fe40000000a00 */
[----:B------:R-:W0:Y:S02]  /*7bf0*/  F2I.U32.TRUNC.NTZ R22, R22 ;  /* 0x0000001600167305 */ /* 0x000e24000020f000 */
[----:B------:R-:W-:Y:S01]  /*7c00*/  IMAD.X R4, RZ, RZ, ~R4, P1 ;  /* 0x000000ffff047224 */ /* 0x000fe200008e0e04 */
[----:B------:R-:W-:-:S03]  /*7c10*/  ISETP.NE.U32.AND P1, PT, RZ, UR12, PT ;  /* 0x0000000cff007c0c */ /* 0x000fc6000bf25070 */
[----:B------:R-:W-:Y:S01]  /*7c20*/  IMAD R4, R4, UR8, RZ ;  /* 0x0000000804047c24 */ /* 0x000fe2000f8e02ff */
[----:B------:R-:W-:-:S03]  /*7c30*/  ISETP.NE.AND.EX P1, PT, RZ, UR13, PT, P1 ;  /* 0x0000000dff007c0c */ /* 0x000fc6000bf25310 */
[C---:B------:R-:W-:Y:S02]  /*7c40*/  IMAD R11, R5.reuse, UR9, R4 ;  /* 0x00000009050b7c24 */ /* 0x040fe4000f8e0204 */
[----:B------:R-:W-:Y:S01]  /*7c50*/  IMAD.WIDE.U32 R4, R5, UR8, R2 ;  /* 0x0000000805047c25 */ /* 0x000fe2000f8e0002 */
[----:B------:R-:W-:-:S03]  /*7c60*/  ULDC UR8, c[0x0][0x718] ;  /* 0x0001c60000087ab9 */ /* 0x000fc60000000800 */
[----:B0-----:R-:W-:Y:S02]  /*7c70*/  IMAD.MOV R10, RZ, RZ, -R22 ;  /* 0x000000ffff0a7224 */ /* 0x001fe400078e0a16 */
[----:B------:R-:W-:Y:S02]  /*7c80*/  IMAD.IADD R5, R5, 0x1, R11 ;  /* 0x0000000105057824 */ /* 0x000fe400078e020b */
[----:B------:R-:W-:-:S03]  /*7c90*/  @P4 IMAD R0, R20, R10, R21 ;  /* 0x0000000a14004224 */ /* 0x000fc600078e0215 */
[--C-:B------:R-:W-:Y:S02]  /*7ca0*/  SHF.R.U64 R20, R4, UR8, R5.reuse ;  /* 0x0000000804147c19 */ /* 0x100fe40008001205 */
[----:B------:R-:W-:Y:S01]  /*7cb0*/  SHF.R.U32.HI R5, RZ, UR8, R5 ;  /* 0x00000008ff057c19 */ /* 0x000fe20008011605 */
[----:B------:R-:W-:-:S03]  /*7cc0*/  ULDC UR8, c[0x0][0x708] ;  /* 0x0001c20000087ab9 */ /* 0x000fc60000000800 */
[--C-:B------:R-:W-:Y:S02]  /*7cd0*/  SHF.R.U64 R22, R20, UR8, R5.reuse ;  /* 0x0000000814167c19 */ /* 0x100fe40008001205 */
[----:B------:R-:W-:Y:S01]  /*7ce0*/  SHF.R.U32.HI R5, RZ, UR8, R5 ;  /* 0x00000008ff057c19 */ /* 0x000fe20008011605 */
[----:B------:R-:W-:-:S03]  /*7cf0*/  ULDC UR8, c[0x0][0x758] ;  /* 0x0001d60000087ab9 */ /* 0x000fc60000000800 */
[--C-:B------:R-:W-:Y:S02]  /*7d00*/  SHF.R.U64 R21, R22, UR8, R5.reuse ;  /* 0x0000000816157c19 */ /* 0x100fe40008001205 */
[----:B------:R-:W-:-:S03]  /*7d10*/  SHF.R.U32.HI R23, RZ, UR8, R5 ;  /* 0x00000008ff177c19 */ /* 0x000fc60008011605 */
[----:B------:R-:W-:Y:S02]  /*7d20*/  IMAD.MOV.U32 R4, RZ, RZ, R21 ;  /* 0x000000ffff047224 */ /* 0x000fe400078e0015 */
[----:B------:R-:W-:Y:S01]  /*7d30*/  IMAD.MOV.U32 R5, RZ, RZ, R23 ;  /* 0x000000ffff057224 */ /* 0x000fe200078e0017 */
[----:B------:R-:W-:Y:S06]  /*7d40*/  @!P1 BRA `(.L_x_173) ;  /* 0x0000000000289947 */ /* 0x000fec0003800000 */
        /* <DEDUP_REMOVED lines=10> */
.L_x_173:
[----:B------:R-:W-:Y:S01]  /*7df0*/  ULDC UR8, c[0x0][0x748] ;  /* 0x0001d20000087ab9 */ /* 0x000fe20000000800 */
[----:B------:R-:W-:Y:S01]  /*7e00*/  LOP3.LUT R20, R20, UR4, RZ, 0xc0, !PT ;  /* 0x0000000414147c12 */ /* 0x000fe2000f8ec0ff */
[----:B------:R-:W-:Y:S01]  /*7e10*/  ULDC UR9, c[0x0][0x710] ;  /* 0x0001c40000097ab9 */ /* 0x000fe20000000800 */
[----:B------:R-:W-:Y:S01]  /*7e20*/  SHF.R.U64 R5, R4, UR8, R5 ;  /* 0x0000000804057c19 */ /* 0x000fe20008001205 */
[----:B------:R-:W-:Y:S01]  /*7e30*/  ULDC UR8, c[0x0][0x738] ;  /* 0x0001ce0000087ab9 */ /* 0x000fe20000000800 */
[----:B------:R-:W-:Y:S01]  /*7e40*/  LOP3.LUT R4, R22, UR7, RZ, 0xc0, !PT ;  /* 0x0000000716047c12 */ /* 0x000fe2000f8ec0ff */
[----:B------:R-:W-:-:S04]  /*7e50*/  IMAD.MOV.U32 R10, RZ, RZ, 0x1 ;  /* 0x00000001ff0a7424 */ /* 0x000fc800078e00ff */
[----:B------:R-:W-:Y:S02]  /*7e60*/  IMAD R11, R5, UR5, R4 ;  /* 0x00000005050b7c24 */ /* 0x000fe4000f8e0204 */
[----:B------:R-:W-:Y:S02]  /*7e70*/  IMAD.MOV R4, RZ, RZ, -R5 ;  /* 0x000000ffff047224 */ /* 0x000fe400078e0a05 */
[----:B------:R-:W-:Y:S02]  /*7e80*/  IMAD R0, R11, UR9, R0 ;  /* 0x000000090b007c24 */ /* 0x000fe4000f8e0200 */
[----:B------:R-:W-:Y:S01]  /*7e90*/  IMAD R21, R4, UR8, R21 ;  /* 0x0000000804157c24 */ /* 0x000fe2000f8e0215 */
[----:B------:R-:W-:-:S03]  /*7ea0*/  ULDC UR8, c[0x0][0x700] ;  /* 0x0001c00000087ab9 */ /* 0x000fc60000000800 */
[----:B------:R-:W-:-:S05]  /*7eb0*/  IMAD R21, R21, UR8, R20 ;  /* 0x0000000815157c24 */ /* 0x000fca000f8e0214 */
[----:B------:R-:W-:Y:S02]  /*7ec0*/  SEL R4, R21, R0, !P4 ;  /* 0x0000000015047207 */ /* 0x000fe40006000000 */
[----:B------:R-:W-:Y:S01]  /*7ed0*/  SEL R5, R0, R21, !P4 ;  /* 0x0000001500057207 */ /* 0x000fe20006000000 */
[----:B------:R-:W-:-:S07]  /*7ee0*/  IMAD.MOV.U32 R0, RZ, RZ, R19 ;  /* 0x000000ffff007224 */ /* 0x000fce00078e0013 */
.L_x_171:
[----:B------:R-:W-:Y:S05]  /*7ef0*/  BSYNC B1 ;  /* 0x0000000000017941 */ /* 0x000fea0003800000 */
.L_x_170:
[----:B------:R-:W-:-:S13]  /*7f00*/  LOP3.LUT P1, RZ, R10, 0xff, RZ, 0xc0, !PT ;  /* 0x000000ff0aff7812 */ /* 0x000fda000782c0ff */
[----:B------:R-:W-:Y:S05]  /*7f10*/  @P1 BRA `(.L_x_174) ;  /* 0xfffffff000e81947 */ /* 0x000fea000383ffff */
[----:B------:R-:W-:Y:S05]  /*7f20*/  BSYNC B0 ;  /* 0x0000000000007941 */ /* 0x000fea0003800000 */
.L_x_162:
[----:B------:R-:W-:-:S03]  /*7f30*/  UMOV UR8, 0xffffffff ;  /* 0xffffffff00087882 */ /* 0x000fc60000000000 */
[----:B------:R-:W-:Y:S05]  /*7f40*/  BRA.DIV UR8, `(.L_x_175) ;  /* 0x0000000608587947 */ /* 0x000fea000b800000 */
[----:B------:R-:W-:-:S13]  /*7f50*/  ELECT P0, URZ, PT ;  /* 0x00000000003f782f */ /* 0x000fda0003800000 */
.L_x_192:
[----:B------:R-:W-:Y:S04]  /*7f60*/  BSSY B0, `(.L_x_176) ;  /* 0x0000034000007945 */ /* 0x000fe80003800000 */
[----:B------:R-:W-:Y:S05]  /*7f70*/  @!P0 BRA `(.L_x_177) ;  /* 0x0000000000c88947 */ /* 0x000fea0003800000 */
[----:B------:R-:W-:-:S04]  /*7f80*/  LOP3.LUT R6, R6, 0x2, RZ, 0xfc, !PT ;  /* 0x0000000206067812 */ /* 0x000fc800078efcff */
[----:B------:R-:W-:-:S13]  /*7f90*/  ISETP.NE.AND P0, PT, R6, 0x3, PT ;  /* 0x000000030600780c */ /* 0x000fda0003f05270 */
[----:B------:R-:W-:Y:S05]  /*7fa0*/  @!P0 BRA `(.L_x_178) ;  /* 0x0000000000048947 */ /* 0x000fea0003800000 */
[----:B------:R-:W-:Y:S01]  /*7fb0*/  BPT.TRAP 0x1 ;  /* 0x000000040000795c */ /* 0x000fe20000300000 */
.L_x_178:
[----:B------:R-:W0:Y:S01]  /*7fc0*/  S2R R3, SR_CgaCtaId ;  /* 0x0000000000037919 */ /* 0x000e220000008800 */
[----:B------:R-:W-:-:S04]  /*7fd0*/  MOV R0, 0x400 ;  /* 0x0000040000007802 */ /* 0x000fc80000000f00 */
[----:B0-----:R-:W-:Y:S02]  /*7fe0*/  LEA R0, R3, R0, 0x18 ;  /* 0x0000000003007211 */ /* 0x001fe400078ec0ff */
[----:B------:R-:W-:-:S03]  /*7ff0*/  SHF.L.U32 R3, R7, 0x1f, RZ ;  /* 0x0000001f07037819 */ /* 0x000fc600000006ff */
[----:B------:R-:W-:-:S04]  /*8000*/  VIADD R0, R0, 0x28 ;  /* 0x0000002800007836 */ /* 0x000fc80000000000 */
[C---:B------:R-:W-:Y:S02]  /*8010*/  IMAD R6, R13.reuse, 0x8, R0 ;  /* 0x000000080d067824 */ /* 0x040fe400078e0200 */
[----:B------:R-:W-:Y:S02]  /*8020*/  VIADD R13, R13, 0x1 ;  /* 0x000000010d0d7836 */ /* 0x000fe40000000000 */
[----:B------:R-:W0:Y:S03]  /*8030*/  SYNCS.PHASECHK.TRANS64.TRYWAIT P0, [R6+URZ], R3 ;  /* 0x00000003060075a7 */ /* 0x000e26000800017f */
[----:B------:R-:W-:-:S04]  /*8040*/  ISETP.NE.AND P1, PT, R13, 0x5, PT ;  /* 0x000000050d00780c */ /* 0x000fc80003f25270 */
[----:B------:R-:W-:Y:S02]  /*8050*/  SEL R2, RZ, 0x1, P1 ;  /* 0x00000001ff027807 */ /* 0x000fe40000800000 */
[----:B------:R-:W-:Y:S02]  /*8060*/  SEL R13, R13, RZ, P1 ;  /* 0x000000ff0d0d7207 */ /* 0x000fe40000800000 */
[----:B------:R-:W-:-:S03]  /*8070*/  LOP3.LUT R8, R7, R2, RZ, 0x3c, !PT ;  /* 0x0000000207087212 */ /* 0x000fc600078e3cff */
[----:B------:R-:W-:Y:S01]  /*8080*/  IMAD R7, R13, 0x8, R0 ;  /* 0x000000080d077824 */ /* 0x000fe200078e0200 */
[----:B------:R-:W-:Y:S01]  /*8090*/  SHF.L.U32 R4, R8, 0x1f, RZ ;  /* 0x0000001f08047819 */ /* 0x000fe200000006ff */
[----:B0-----:R-:W-:Y:S06]  /*80a0*/  @!P0 BRA `(.L_x_179) ;  /* 0x0000000400248947 */ /* 0x001fec0003800000 */
.L_x_193:
[----:B------:R-:W1:Y:S01]  /*80b0*/  SYNCS.PHASECHK.TRANS64.TRYWAIT P0, [R7+URZ], R4 ;  /* 0x00000004070075a7 */ /* 0x000e62000800017f */
[----:B------:R-:W-:-:S05]  /*80c0*/  VIADD R2, R13, 0x1 ;  /* 0x000000010d027836 */ /* 0x000fca0000000000 */
[----:B------:R-:W-:-:S04]  /*80d0*/  ISETP.NE.AND P1, PT, R2, 0x5, PT ;  /* 0x000000050200780c */ /* 0x000fc80003f25270 */
[----:B0-----:R-:W-:Y:S02]  /*80e0*/  SEL R3, RZ, 0x1, P1 ;  /* 0x00000001ff037807 */ /* 0x001fe40000800000 */
[----:B------:R-:W-:Y:S02]  /*80f0*/  SEL R9, R2, RZ, P1 ;  /* 0x000000ff02097207 */ /* 0x000fe40000800000 */
[----:B------:R-:W-:-:S03]  /*8100*/  LOP3.LUT R8, R8, R3, RZ, 0x3c, !PT ;  /* 0x0000000308087212 */ /* 0x000fc600078e3cff */
[----:B------:R-:W-:Y:S01]  /*8110*/  IMAD R10, R9, 0x8, R0 ;  /* 0x00000008090a7824 */ /* 0x000fe200078e0200 */
[----:B------:R-:W-:Y:S01]  /*8120*/  SHF.L.U32 R5, R8, 0x1f, RZ ;  /* 0x0000001f08057819 */ /* 0x000fe200000006ff */
[----:B-1----:R-:W-:Y:S06]  /*8130*/  @!P0 BRA `(.L_x_180) ;  /* 0x0000000400148947 */ /* 0x002fec0003800000 */
.L_x_194:
[----:B------:R-:W1:Y:S01]  /*8140*/  SYNCS.PHASECHK.TRANS64.TRYWAIT P0, [R10+URZ], R5 ;  /* 0x000000050a0075a7 */ /* 0x000e62000800017f */
[----:B------:R-:W-:-:S05]  /*8150*/  VIADD R2, R9, 0x1 ;  /* 0x0000000109027836 */ /* 0x000fca0000000000 */
[----:B------:R-:W-:-:S04]  /*8160*/  ISETP.NE.AND P1, PT, R2, 0x5, PT ;  /* 0x000000050200780c */ /* 0x000fc80003f25270 */
[----:B------:R-:W-:Y:S02]  /*8170*/  SEL R3, RZ, 0x1, P1 ;  /* 0x00000001ff037807 */ /* 0x000fe40000800000 */
[----:B0-----:R-:W-:Y:S02]  /*8180*/  SEL R7, R2, RZ, P1 ;  /* 0x000000ff02077207 */ /* 0x001fe40000800000 */
[----:B------:R-:W-:-:S03]  /*8190*/  LOP3.LUT R9, R8, R3, RZ, 0x3c, !PT ;  /* 0x0000000308097212 */ /* 0x000fc600078e3cff */
[----:B------:R-:W-:Y:S01]  /*81a0*/  IMAD R11, R7, 0x8, R0 ;  /* 0x00000008070b7824 */ /* 0x000fe200078e0200 */
[----:B------:R-:W-:Y:S01]  /*81b0*/  SHF.L.U32 R6, R9, 0x1f, RZ ;  /* 0x0000001f09067819 */ /* 0x000fe200000006ff */
[----:B-1----:R-:W-:Y:S06]  /*81c0*/  @!P0 BRA `(.L_x_181) ;  /* 0x0000000400048947 */ /* 0x002fec0003800000 */
.L_x_195:
[----:B------:R-:W1:Y:S01]  /*81d0*/  SYNCS.PHASECHK.TRANS64.TRYWAIT P0, [R11+URZ], R6 ;  /* 0x000000060b0075a7 */ /* 0x000e62000800017f */
[----:B------:R-:W-:-:S05]  /*81e0*/  VIADD R2, R7, 0x1 ;  /* 0x0000000107027836 */ /* 0x000fca0000000000 */
[----:B------:R-:W-:-:S04]  /*81f0*/  ISETP.NE.AND P1, PT, R2, 0x5, PT ;  /* 0x000000050200780c */ /* 0x000fc80003f25270 */
[----:B------:R-:W-:Y:S02]  /*8200*/  SEL R4, RZ, 0x1, P1 ;  /* 0x00000001ff047807 */ /* 0x000fe40000800000 */
[----:B------:R-:W-:Y:S02]  /*8210*/  SEL R3, R2, RZ, P1 ;  /* 0x000000ff02037207 */ /* 0x000fe40000800000 */
[----:B------:R-:W-:Y:S01]  /*8220*/  LOP3.LUT R4, R9, R4, RZ, 0x3c, !PT ;  /* 0x0000000409047212 */ /* 0x000fe200078e3cff */
[----:B-1----:R-:W-:Y:S06]  /*8230*/  @!P0 BRA `(.L_x_182) ;  /* 0x0000000000fc8947 */ /* 0x002fec0003800000 */
.L_x_196:
[----:B------:R-:W-:Y:S01]  /*8240*/  IMAD R3, R3, 0x8, R0 ;  /* 0x0000000803037824 */ /* 0x000fe200078e0200 */
[----:B------:R-:W-:-:S07]  /*8250*/  SHF.L.U32 R0, R4, 0x1f, RZ ;  /* 0x0000001f04007819 */ /* 0x000fce00000006ff */
.L_x_183:
[----:B--2---:R2:W3:Y:S02]  /*8260*/  SYNCS.PHASECHK.TRANS64.TRYWAIT P0, [R3+URZ], R0 ;  /* 0x00000000030075a7 */ /* 0x0044e4000800017f */
[----:B---3--:R-:W-:Y:S05]  /*8270*/  @!P0 NANOSLEEP.SYNCS 0x989680 ;  /* 0x009896800000895d */ /* 0x008fea0003900000 */
[----:B------:R-:W3:Y:S02]  /*8280*/  @!P0 SYNCS.PHASECHK.TRANS64 P0, [R3+URZ], R0 ;  /* 0x00000000030085a7 */ /* 0x000ee4000800007f */
[----:B---3--:R-:W-:Y:S05]  /*8290*/  @!P0 BRA `(.L_x_183) ;  /* 0xfffffffc00f08947 */ /* 0x008fea000383ffff */
.L_x_177:
[----:B------:R-:W-:Y:S05]  /*82a0*/  BSYNC B0 ;  /* 0x0000000000007941 */ /* 0x000fea0003800000 */
.L_x_176:
[----:B------:R-:W-:Y:S05]  /*82b0*/  EXIT ;  /* 0x000000000000794d */ /* 0x000fea0003800000 */
.L_x_19:
[----:B0-----:R-:W-:-:S04]  /*82c0*/  IMAD.U32 R25, RZ, RZ, UR16 ;  /* 0x00000010ff197e24 */ /* 0x001fc8000f8e00ff */
[----:B------:R0:W1:Y:S03]  /*82d0*/  SYNCS.PHASECHK.TRANS64.TRYWAIT P1, [R25+URZ+-0x8], R24 ;  /* 0xfffff818190075a7 */ /* 0x000066000802017f */
[----:B-1----:R-:W-:Y:S05]  /*82e0*/  @!P1 NANOSLEEP.SYNCS 0x989680 ;  /* 0x009896800000995d */ /* 0x002fea0003900000 */
[----:B------:R-:W1:Y:S02]  /*82f0*/  @!P1 SYNCS.PHASECHK.TRANS64 P1, [R25+URZ+-0x8], R24 ;  /* 0xfffff818190095a7 */ /* 0x000e64000802007f */
[----:B-1----:R-:W-:Y:S05]  /*8300*/  @!P1 BRA `(.L_x_19) ;  /* 0xfffffffc00ec9947 */ /* 0x002fea000383ffff */
[----:B------:R-:W-:Y:S05]  /*8310*/  BRA `(.L_x_184) ;  /* 0xffffff9400387947 */ /* 0x000fea000383ffff */
.L_x_24:
[----:B-1----:R-:W-:-:S04]  /*8320*/  IMAD.U32 R90, RZ, RZ, UR8 ;  /* 0x00000008ff5a7e24 */ /* 0x002fc8000f8e00ff */
[----:B------:R1:W2:Y:S03]  /*8330*/  SYNCS.PHASECHK.TRANS64.TRYWAIT P1, [R90+URZ], R89 ;  /* 0x000000595a0075a7 */ /* 0x0002a6000802017f */
[----:B--2---:R-:W-:Y:S05]  /*8340*/  @!P1 NANOSLEEP.SYNCS 0x989680 ;  /* 0x009896800000995d */ /* 0x004fea0003900000 */
[----:B------:R-:W2:Y:S02]  /*8350*/  @!P1 SYNCS.PHASECHK.TRANS64 P1, [R90+URZ], R89 ;  /* 0x000000595a0095a7 */ /* 0x000ea4000802007f */
[----:B--2---:R-:W-:Y:S05]  /*8360*/  @!P1 BRA `(.L_x_24) ;  /* 0xfffffffc00ec9947 */ /* 0x004fea000383ffff */
[----:B------:R-:W-:Y:S05]  /*8370*/  BRA `(.L_x_23) ;  /* 0xffffff9400ec7947 */ /* 0x000fea000383ffff */
.L_x_28:
[----:B0-----:R-:W-:-:S04]  /*8380*/  IMAD.U32 R89, RZ, RZ, UR16 ;  /* 0x00000010ff597e24 */ /* 0x001fc8000f8e00ff */
[----:B------:R0:W1:Y:S03]  /*8390*/  SYNCS.PHASECHK.TRANS64.TRYWAIT P1, [R89+URZ+0x8], R88 ;  /* 0x00000858590075a7 */ /* 0x000066000802017f */
[----:B-1----:R-:W-:Y:S05]  /*83a0*/  @!P1 NANOSLEEP.SYNCS 0x989680 ;  /* 0x009896800000995d */ /* 0x002fea0003900000 */
[----:B------:R-:W1:Y:S02]  /*83b0*/  @!P1 SYNCS.PHASECHK.TRANS64 P1, [R89+URZ+0x8], R88 ;  /* 0x00000858590095a7 */ /* 0x000e64000802007f */
[----:B-1----:R-:W-:Y:S05]  /*83c0*/  @!P1 BRA `(.L_x_28) ;  /* 0xfffffffc00ec9947 */ /* 0x002fea000383ffff */
[----:B------:R-:W-:Y:S05]  /*83d0*/  BRA `(.L_x_185) ;  /* 0xffffff9800ec7947 */ /* 0x000fea000383ffff */
.L_x_163:
[----:B------:R-:W-:Y:S01]  /*83e0*/  BSSY B1, `(.L_x_186) ;  /* 0x0000006000017945 */ /* 0x000fe20003800000 */
[----:B------:R-:W-:-:S07]  /*83f0*/  IMAD.MOV.U32 R10, RZ, RZ, -0x1 ;  /* 0xffffffffff0a7424 */ /* 0x000fce00078e00ff */
[----:B------:R-:W-:Y:S05]  /*8400*/  WARPSYNC.COLLECTIVE R10, `(.L_x_187) ;  /* 0x000000000a0c7348 */ /* 0x000fea0003c00000 */
[----:B------:R-:W-:Y:S02]  /*8410*/  ELECT P1, UR62, PT ;  /* 0x00000000003e782f */ /* 0x000fe40003820000 */
[----:B------:R-:W-:Y:S01]  /*8420*/  MOV R10, UR62 ;  /* 0x0000003e000a7c02 */ /* 0x000fe20008000f00 */
[----:B------:R-:W-:Y:S10]  /*8430*/  ENDCOLLECTIVE ;  /* 0x000000000000791b */ /* 0x000ff40003800000 */
.L_x_187:
[----:B------:R-:W-:Y:S05]  /*8440*/  BSYNC B1 ;  /* 0x0000000000017941 */ /* 0x000fea0003800000 */
.L_x_186:
[----:B------:R-:W-:Y:S05]  /*8450*/  BRA `(.L_x_188) ;  /* 0xffffffec00a47947 */ /* 0x000fea000383ffff */
.L_x_166:
[----:B0-----:R0:W1:Y:S02]  /*8460*/  SYNCS.PHASECHK.TRANS64.TRYWAIT P1, [R22+URZ+0x28], R11 ;  /* 0x0000280b160075a7 */ /* 0x001064000802017f */
[----:B-1----:R-:W-:Y:S05]  /*8470*/  @!P1 NANOSLEEP.SYNCS 0x989680 ;  /* 0x009896800000995d */ /* 0x002fea0003900000 */
[----:B------:R-:W1:Y:S02]  /*8480*/  @!P1 SYNCS.PHASECHK.TRANS64 P1, [R22+URZ+0x28], R11 ;  /* 0x0000280b160095a7 */ /* 0x000e64000802007f */
[----:B-1----:R-:W-:Y:S05]  /*8490*/  @!P1 BRA `(.L_x_166) ;  /* 0xfffffffc00f09947 */ /* 0x002fea000383ffff */
[----:B------:R-:W-:Y:S05]  /*84a0*/  BRA `(.L_x_189) ;  /* 0xffffffec00e07947 */ /* 0x000fea000383ffff */
.L_x_175:
[----:B------:R-:W-:Y:S01]  /*84b0*/  BSSY B0, `(.L_x_190) ;  /* 0x0000006000007945 */ /* 0x000fe20003800000 */
[----:B------:R-:W-:-:S07]  /*84c0*/  IMAD.MOV.U32 R10, RZ, RZ, -0x1 ;  /* 0xffffffffff0a7424 */ /* 0x000fce00078e00ff */
[----:B------:R-:W-:Y:S05]  /*84d0*/  WARPSYNC.COLLECTIVE R10, `(.L_x_191) ;  /* 0x000000000a0c7348 */ /* 0x000fea0003c00000 */
[----:B------:R-:W-:Y:S02]  /*84e0*/  ELECT P1, UR62, PT ;  /* 0x00000000003e782f */ /* 0x000fe40003820000 */
[----:B------:R-:W-:Y:S01]  /*84f0*/  MOV R10, UR62 ;  /* 0x0000003e000a7c02 */ /* 0x000fe20008000f00 */
[----:B------:R-:W-:Y:S10]  /*8500*/  ENDCOLLECTIVE ;  /* 0x000000000000791b */ /* 0x000ff40003800000 */
.L_x_191:
[----:B------:R-:W-:Y:S05]  /*8510*/  BSYNC B0 ;  /* 0x0000000000007941 */ /* 0x000fea0003800000 */
.L_x_190:
[----:B------:R-:W-:Y:S01]  /*8520*/  PLOP3.LUT P0, PT, P1, PT, PT, 0x80, 0x0 ;  /* 0x000000000000781c */ /* 0x000fe20000f0f070 */
[----:B------:R-:W-:-:S12]  /*8530*/  BRA `(.L_x_192) ;  /* 0xfffffff800887947 */ /* 0x000fd8000383ffff */
.L_x_179:
[----:B0-----:R0:W1:Y:S02]  /*8540*/  SYNCS.PHASECHK.TRANS64.TRYWAIT P0, [R6+URZ], R3 ;  /* 0x00000003060075a7 */ /* 0x001064000800017f */
[----:B-1----:R-:W-:Y:S05]  /*8550*/  @!P0 NANOSLEEP.SYNCS 0x989680 ;  /* 0x009896800000895d */ /* 0x002fea0003900000 */
[----:B------:R-:W1:Y:S02]  /*8560*/  @!P0 SYNCS.PHASECHK.TRANS64 P0, [R6+URZ], R3 ;  /* 0x00000003060085a7 */ /* 0x000e64000800007f */
[----:B-1----:R-:W-:Y:S05]  /*8570*/  @!P0 BRA `(.L_x_179) ;  /* 0xfffffffc00f08947 */ /* 0x002fea000383ffff */
[----:B------:R-:W-:Y:S05]  /*8580*/  BRA `(.L_x_193) ;  /* 0xfffffff800c87947 */ /* 0x000fea000383ffff */
.L_x_180:
[----:B0-----:R0:W1:Y:S02]  /*8590*/  SYNCS.PHASECHK.TRANS64.TRYWAIT P0, [R7+URZ], R4 ;  /* 0x00000004070075a7 */ /* 0x001064000800017f */
[----:B-1----:R-:W-:Y:S05]  /*85a0*/  @!P0 NANOSLEEP.SYNCS 0x989680 ;  /* 0x009896800000895d */ /* 0x002fea0003900000 */
[----:B------:R-:W1:Y:S02]  /*85b0*/  @!P0 SYNCS.PHASECHK.TRANS64 P0, [R7+URZ], R4 ;  /* 0x00000004070085a7 */ /* 0x000e64000800007f */
[----:B-1----:R-:W-:Y:S05]  /*85c0*/  @!P0 BRA `(.L_x_180) ;  /* 0xfffffffc00f08947 */ /* 0x002fea000383ffff */
[----:B------:R-:W-:Y:S05]  /*85d0*/  BRA `(.L_x_194) ;  /* 0xfffffff800d87947 */ /* 0x000fea000383ffff */
.L_x_181:
[----:B0-----:R0:W1:Y:S02]  /*85e0*/  SYNCS.PHASECHK.TRANS64.TRYWAIT P0, [R10+URZ], R5 ;  /* 0x000000050a0075a7 */ /* 0x001064000800017f */
[----:B-1----:R-:W-:Y:S05]  /*85f0*/  @!P0 NANOSLEEP.SYNCS 0x989680 ;  /* 0x009896800000895d */ /* 0x002fea0003900000 */
[----:B------:R-:W1:Y:S02]  /*8600*/  @!P0 SYNCS.PHASECHK.TRANS64 P0, [R10+URZ], R5 ;  /* 0x000000050a0085a7 */ /* 0x000e64000800007f */
[----:B-1----:R-:W-:Y:S05]  /*8610*/  @!P0 BRA `(.L_x_181) ;  /* 0xfffffffc00f08947 */ /* 0x002fea000383ffff */
[----:B------:R-:W-:Y:S05]  /*8620*/  BRA `(.L_x_195) ;  /* 0xfffffff800e87947 */ /* 0x000fea000383ffff */
.L_x_182:
[----:B-1----:R1:W2:Y:S02]  /*8630*/  SYNCS.PHASECHK.TRANS64.TRYWAIT P0, [R11+URZ], R6 ;  /* 0x000000060b0075a7 */ /* 0x0022a4000800017f */
[----:B--2---:R-:W-:Y:S05]  /*8640*/  @!P0 NANOSLEEP.SYNCS 0x989680 ;  /* 0x009896800000895d */ /* 0x004fea0003900000 */
[----:B------:R-:W2:Y:S02]  /*8650*/  @!P0 SYNCS.PHASECHK.TRANS64 P0, [R11+URZ], R6 ;  /* 0x000000060b0085a7 */ /* 0x000ea4000800007f */
[----:B--2---:R-:W-:Y:S05]  /*8660*/  @!P0 BRA `(.L_x_182) ;  /* 0xfffffffc00f08947 */ /* 0x004fea000383ffff */
[----:B------:R-:W-:Y:S05]  /*8670*/  BRA `(.L_x_196) ;  /* 0xfffffff800f07947 */ /* 0x000fea000383ffff */
.L_x_197:
[----:B------:R-:W-:-:S00]  /*8680*/  BRA `(.L_x_197) ;  /* 0xfffffffc00fc7947 */ /* 0x000fc0000383ffff */
[----:B------:R-:W-:-:S00]  /*8690*/  NOP ;  /* 0x0000000000007918 */ /* 0x000fc00000000000 */
        /* <DEDUP_REMOVED lines=14> */
.L_x_198:


//--------------------- .nv.shared._ZN7cutlass13device_kernelINS_4gemm6kernel13GemmUniversalIN4cute5tupleIJiiiiEEENS1_10collective13CollectiveMmaINS1_40MainloopSm90TmaGmmaWarpSpecializedSparseILi5ENS5_IJNS4_1CILi1EEENSA_ILi2EEESB_EEENS1_32KernelTmaWarpSpecializedPingpongEEENS5_IJNSA_ILi64EEENSA_ILi128EEESH_EEENS_6half_tENS5_IJNS4_6LayoutINS5_IJiNS5_IJSC_iEEEiEEENS5_IJlNS5_IJSB_SC_EEElEEEEENSK_INS5_IJNS5_IJNS5_IJNSA_ILi8EEESC_NSA_ILi4EEEEEEiEEENS5_IJNS5_IJNSA_ILi16EEESC_SR_EEEiEEEiEEENS5_IJNS5_IJNS5_IJSH_SU_NSA_ILi2048EEEEEENSA_ILi8192EEEEEENS5_IJNS5_IJSB_NSA_ILi1024EEENSA_ILi32EEEEEElEEElEEEEEEEESJ_NS5_IJlSB_lEEENS4_8TiledMMAINS4_8MMA_AtomIJNS4_4SM904GMMA6SPARSE27GMMA_64x128x32_F32F16F16_SSILNS1D_5MajorE0ELS1G_0ELNS1D_7ScaleInE1ELS1H_1ELNS1D_9SparseSelE0EEEEEENSK_INS5_IJSB_SB_SB_EEENS5_IJNSA_ILi0EEES1M_S1M_EEEEENS5_IJNS4_10UnderscoreES1P_S1P_EEEEENS4_23SM90_TMA_LOAD_MULTICASTENS4_14ComposedLayoutINS4_7SwizzleILi3ELi4ELi3EEENS4_25smem_sparse_ptr_flag_bitsILi2ELi16EEENSK_INS5_IJNS5_IJSB_SQ_EEENS5_IJSC_SG_EEEEEENS5_IJNS5_IJS1M_SH_EEESN_EEEEEEEvNS4_8identityENS4_13SM90_TMA_LOADENS1T_IS1V_NS4_18smem_ptr_flag_bitsILi16EEENSK_INS5_IJSQ_SG_EEENS5_IJSG_SB_EEEEEEEvS25_EENS_8epilogue10collective6detail29Sm90TmaWarpSpecializedAdapterINS2F_15DefaultEpilogueIfNS5_IJSB_llEEES2J_NS2E_6thread17LinearCombinationIfLi1EffLNS2K_9ScaleType4KindE0ELNS_15FloatRoundStyleE2EfEENS1_15EpilogueDefaultEEEEEvvEEEEvNT_6ParamsE --------------------------
	.section	.nv.shared._ZN7cutlass13device_kernelINS_4gemm6kernel13GemmUniversalIN4cute5tupleIJiiiiEEENS1_10collective13CollectiveMmaINS1_40MainloopSm90TmaGmmaWarpSpecializedSparseILi5ENS5_IJNS4_1CILi1EEENSA_ILi2EEESB_EEENS1_32KernelTmaWarpSpecializedPingpongEEENS5_IJNSA_ILi64EEENSA_ILi128EEESH_EEENS_6half_tENS5_IJNS4_6LayoutINS5_IJiNS5_IJSC_iEEEiEEENS5_IJlNS5_IJSB_SC_EEElEEEEENSK_INS5_IJNS5_IJNS5_IJNSA_ILi8EEESC_NSA_ILi4EEEEEEiEEENS5_IJNS5_IJNSA_ILi16EEESC_SR_EEEiEEEiEEENS5_IJNS5_IJNS5_IJSH_SU_NSA_ILi2048EEEEEENSA_ILi8192EEEEEENS5_IJNS5_IJSB_NSA_ILi1024EEENSA_ILi32EEEEEElEEElEEEEEEEESJ_NS5_IJlSB_lEEENS4_8TiledMMAINS4_8MMA_AtomIJNS4_4SM904GMMA6SPARSE27GMMA_64x128x32_F32F16F16_SSILNS1D_5MajorE0ELS1G_0ELNS1D_7ScaleInE1ELS1H_1ELNS1D_9SparseSelE0EEEEEENSK_INS5_IJSB_SB_SB_EEENS5_IJNSA_ILi0EEES1M_S1M_EEEEENS5_IJNS4_10UnderscoreES1P_S1P_EEEEENS4_23SM90_TMA_LOAD_MULTICASTENS4_14ComposedLayoutINS4_7SwizzleILi3ELi4ELi3EEENS4_25smem_sparse_ptr_flag_bitsILi2ELi16EEENSK_INS5_IJNS5_IJSB_SQ_EEENS5_IJSC_SG_EEEEEENS5_IJNS5_IJS1M_SH_EEESN_EEEEEEEvNS4_8identityENS4_13SM90_TMA_LOADENS1T_IS1V_NS4_18smem_ptr_flag_bitsILi16EEENSK_INS5_IJSQ_SG_EEENS5_IJSG_SB_EEEEEEEvS25_EENS_8epilogue10collective6detail29Sm90TmaWarpSpecializedAdapterINS2F_15DefaultEpilogueIfNS5_IJSB_llEEES2J_NS2E_6thread17LinearCombinationIfLi1EffLNS2K_9ScaleType4KindE0ELNS_15FloatRoundStyleE2EfEENS1_15EpilogueDefaultEEEEEvvEEEEvNT_6ParamsE,"aw",@nobits
	.sectionflags	@""
	.align	16
	.zero		1024


//--------------------- .nv.shared.reserved.0     --------------------------
	.section	.nv.shared.reserved.0,"aw",@nobits
	.weak		__nv_reservedSMEM_offset_0_alias
	.size		__nv_reservedSMEM_offset_0_alias, 0, 0
	.other		__nv_reservedSMEM_offset_0_alias,@"STO_CUDA_RESERVED_SHARED STV_DEFAULT"
__nv_reservedSMEM_offset_0_alias:
	.zero		0


//--------------------- .nv.global                --------------------------
	.section	.nv.global,"aw",@nobits
.nv.global:
	.type		_ZN39_INTERNAL_cc05b2d5_4_k_cu_eca0b836_26084cute1_E,@object
	.size		_ZN39_INTERNAL_cc05b2d5_4_k_cu_eca0b836_26084cute1_E,(_ZN39_INTERNAL_cc05b2d5_4_k_cu_eca0b836_26084cuda3std3__45__cpo6cbeginE - _ZN39_INTERNAL_cc05b2d5_4_k_cu_eca0b836_26084cute1_E)
_ZN39_INTERNAL_cc05b2d5_4_k_cu_eca0b836_26084cute1_E:
	.zero		1
	.type		_ZN39_INTERNAL_cc05b2d5_4_k_cu_eca0b836_26084cuda3std3__45__cpo6cbeginE,@object
	.size		_ZN39_INTERNAL_cc05b2d5_4_k_cu_eca0b836_26084cuda3std3__45__cpo6cbeginE,(_ZN39_INTERNAL_cc05b2d5_4_k_cu_eca0b836_26084cuda3std3__48in_placeE - _ZN39_INTERNAL_cc05b2d5_4_k_cu_eca0b836_26084cuda3std3__45__cpo6cbeginE)
_ZN39_INTERNAL_cc05b2d5_4_k_cu_eca0b836_26084cuda3std3__45__cpo6cbeginE:
	.zero		1
	.type		_ZN39_INTERNAL_cc05b2d5_4_k_cu_eca0b836_26084cuda3std3__48in_placeE,@object
	.size		_ZN39_INTERNAL_cc05b2d5_4_k_cu_eca0b836_26084cuda3std3__48in_placeE,(_ZN39_INTERNAL_cc05b2d5_4_k_cu_eca0b836_26084cuda3std6ranges3__45__cpo9iter_moveE - _ZN39_INTERNAL_cc05b2d5_4_k_cu_eca0b836_26084cuda3std3__48in_placeE)
_ZN39_INTERNAL_cc05b2d5_4_k_cu_eca0b836_26084cuda3std3__48in_placeE:
	.zero		1
	.type		_ZN39_INTERNAL_cc05b2d5_4_k_cu_eca0b836_26084cuda3std6ranges3__45__cpo9iter_moveE,@object
	.size		_ZN39_INTERNAL_cc05b2d5_4_k_cu_eca0b836_26084cuda3std6ranges3__45__cpo9iter_moveE,(_ZN39_INTERNAL_cc05b2d5_4_k_cu_eca0b836_26084cuda3std3__45__cpo5beginE - _ZN39_INTERNAL_cc05b2d5_4_k_cu_eca0b836_26084cuda3std6ranges3__45__cpo9iter_moveE)
_ZN39_INTERNAL_cc05b2d5_4_k_cu_eca0b836_26084cuda3std6ranges3__45__cpo9iter_moveE:
	.zero		1
	.type		_ZN39_INTERNAL_cc05b2d5_4_k_cu_eca0b836_26084cuda3std3__45__cpo5beginE,@object
	.size		_ZN39_INTERNAL_cc05b2d5_4_k_cu_eca0b836_26084cuda3std3__45__cpo5beginE,(_ZN39_INTERNAL_cc05b2d5_4_k_cu_eca0b836_26084cuda3std3__441_GLOBAL__N__cc05b2d5_4_k_cu_eca0b836_26086ignoreE - _ZN39_INTERNAL_cc05b2d5_4_k_cu_eca0b836_26084cuda3std3__45__cpo5beginE)
_ZN39_INTERNAL_cc05b2d5_4_k_cu_eca0b836_26084cuda3std3__45__cpo5beginE:
	.zero		1
	.type		_ZN39_INTERNAL_cc05b2d5_4_k_cu_eca0b836_26084cuda3std3__441_GLOBAL__N__cc05b2d5_4_k_cu_eca0b836_26086ignoreE,@object
	.size		_ZN39_INTERNAL_cc05b2d5_4_k_cu_eca0b836_26084cuda3std3__441_GLOBAL__N__cc05b2d5_4_k_cu_eca0b836_26086ignoreE,(_ZN39_INTERNAL_cc05b2d5_4_k_cu_eca0b836_26084cute7productE - _ZN39_INTERNAL_cc05b2d5_4_k_cu_eca0b836_26084cuda3std3__441_GLOBAL__N__cc05b2d5_4_k_cu_eca0b836_26086ignoreE)
_ZN39_INTERNAL_cc05b2d5_4_k_cu_eca0b836_26084cuda3std3__441_GLOBAL__N__cc05b2d5_4_k_cu_eca0b836_26086ignoreE:
	.zero		1
	.type		_ZN39_INTERNAL_cc05b2d5_4_k_cu_eca0b836_26084cute7productE,@object
	.size		_ZN39_INTERNAL_cc05b2d5_4_k_cu_eca0b836_26084cute7productE,(_ZN39_INTERNAL_cc05b2d5_4_k_cu_eca0b836_26084cuda3std3__45__cpo3endE - _ZN39_INTERNAL_cc05b2d5_4_k_cu_eca0b836_26084cute7productE)
_ZN39_INTERNAL_cc05b2d5_4_k_cu_eca0b836_26084cute7productE:
	.zero		1
	.type		_ZN39_INTERNAL_cc05b2d5_4_k_cu_eca0b836_26084cuda3std3__45__cpo3endE,@object
	.size		_ZN39_INTERNAL_cc05b2d5_4_k_cu_eca0b836_26084cuda3std3__45__cpo3endE,(_ZN39_INTERNAL_cc05b2d5_4_k_cu_eca0b836_26084cuda3std3__419piecewise_constructE - _ZN39_INTERNAL_cc05b2d5_4_k_cu_eca0b836_26084cuda3std3__45__cpo3endE)
_ZN39_INTERNAL_cc05b2d5_4_k_cu_eca0b836_26084cuda3std3__45__cpo3endE:
	.zero		1
	.type		_ZN39_INTERNAL_cc05b2d5_4_k_cu_eca0b836_26084cuda3std3__419piecewise_constructE,@object
	.size		_ZN39_INTERNAL_cc05b2d5_4_k_cu_eca0b836_26084cuda3std3__419piecewise_constructE,(_ZN39_INTERNAL_cc05b2d5_4_k_cu_eca0b836_26084cuda3std3__45__cpo4cendE - _ZN39_INTERNAL_cc05b2d5_4_k_cu_eca0b836_26084cuda3std3__419piecewise_constructE)
_ZN39_INTERNAL_cc05b2d5_4_k_cu_eca0b836_26084cuda3std3__419piecewise_constructE:
	.zero		1
	.type		_ZN39_INTERNAL_cc05b2d5_4_k_cu_eca0b836_26084cuda3std3__45__cpo4cendE,@object
	.size		_ZN39_INTERNAL_cc05b2d5_4_k_cu_eca0b836_26084cuda3std3__45__cpo4cendE,(_ZN39_INTERNAL_cc05b2d5_4_k_cu_eca0b836_26084cuda3std6ranges3__45__cpo4swapE - _ZN39_INTERNAL_cc05b2d5_4_k_cu_eca0b836_26084cuda3std3__45__cpo4cendE)
_ZN39_INTERNAL_cc05b2d5_4_k_cu_eca0b836_26084cuda3std3__45__cpo4cendE:
	.zero		1
	.type		_ZN39_INTERNAL_cc05b2d5_4_k_cu_eca0b836_26084cuda3std6ranges3__45__cpo4swapE,@object
	.size		_ZN39_INTERNAL_cc05b2d5_4_k_cu_eca0b836_26084cuda3std6ranges3__45__cpo4swapE,(.L_7 - _ZN39_INTERNAL_cc05b2d5_4_k_cu_eca0b836_26084cuda3std6ranges3__45__cpo4swapE)
_ZN39_INTERNAL_cc05b2d5_4_k_cu_eca0b836_26084cuda3std6ranges3__45__cpo4swapE:
	.zero		1
.L_7:


//--------------------- .nv.constant0._ZN7cutlass13device_kernelINS_4gemm6kernel13GemmUniversalIN4cute5tupleIJiiiiEEENS1_10collective13CollectiveMmaINS1_40MainloopSm90TmaGmmaWarpSpecializedSparseILi5ENS5_IJNS4_1CILi1EEENSA_ILi2EEESB_EEENS1_32KernelTmaWarpSpecializedPingpongEEENS5_IJNSA_ILi64EEENSA_ILi128EEESH_EEENS_6half_tENS5_IJNS4_6LayoutINS5_IJiNS5_IJSC_iEEEiEEENS5_IJlNS5_IJSB_SC_EEElEEEEENSK_INS5_IJNS5_IJNS5_IJNSA_ILi8EEESC_NSA_ILi4EEEEEEiEEENS5_IJNS5_IJNSA_ILi16EEESC_SR_EEEiEEEiEEENS5_IJNS5_IJNS5_IJSH_SU_NSA_ILi2048EEEEEENSA_ILi8192EEEEEENS5_IJNS5_IJSB_NSA_ILi1024EEENSA_ILi32EEEEEElEEElEEEEEEEESJ_NS5_IJlSB_lEEENS4_8TiledMMAINS4_8MMA_AtomIJNS4_4SM904GMMA6SPARSE27GMMA_64x128x32_F32F16F16_SSILNS1D_5MajorE0ELS1G_0ELNS1D_7ScaleInE1ELS1H_1ELNS1D_9SparseSelE0EEEEEENSK_INS5_IJSB_SB_SB_EEENS5_IJNSA_ILi0EEES1M_S1M_EEEEENS5_IJNS4_10UnderscoreES1P_S1P_EEEEENS4_23SM90_TMA_LOAD_MULTICASTENS4_14ComposedLayoutINS4_7SwizzleILi3ELi4ELi3EEENS4_25smem_sparse_ptr_flag_bitsILi2ELi16EEENSK_INS5_IJNS5_IJSB_SQ_EEENS5_IJSC_SG_EEEEEENS5_IJNS5_IJS1M_SH_EEESN_EEEEEEEvNS4_8identityENS4_13SM90_TMA_LOADENS1T_IS1V_NS4_18smem_ptr_flag_bitsILi16EEENSK_INS5_IJSQ_SG_EEENS5_IJSG_SB_EEEEEEEvS25_EENS_8epilogue10collective6detail29Sm90TmaWarpSpecializedAdapterINS2F_15DefaultEpilogueIfNS5_IJSB_llEEES2J_NS2E_6thread17LinearCombinationIfLi1EffLNS2K_9ScaleType4KindE0ELNS_15FloatRoundStyleE2EfEENS1_15EpilogueDefaultEEEEEvvEEEEvNT_6ParamsE --------------------------
	.section	.nv.constant0._ZN7cutlass13device_kernelINS_4gemm6kernel13GemmUniversalIN4cute5tupleIJiiiiEEENS1_10collective13CollectiveMmaINS1_40MainloopSm90TmaGmmaWarpSpecializedSparseILi5ENS5_IJNS4_1CILi1EEENSA_ILi2EEESB_EEENS1_32KernelTmaWarpSpecializedPingpongEEENS5_IJNSA_ILi64EEENSA_ILi128EEESH_EEENS_6half_tENS5_IJNS4_6LayoutINS5_IJiNS5_IJSC_iEEEiEEENS5_IJlNS5_IJSB_SC_EEElEEEEENSK_INS5_IJNS5_IJNS5_IJNSA_ILi8EEESC_NSA_ILi4EEEEEEiEEENS5_IJNS5_IJNSA_ILi16EEESC_SR_EEEiEEEiEEENS5_IJNS5_IJNS5_IJSH_SU_NSA_ILi2048EEEEEENSA_ILi8192EEEEEENS5_IJNS5_IJSB_NSA_ILi1024EEENSA_ILi32EEEEEElEEElEEEEEEEESJ_NS5_IJlSB_lEEENS4_8TiledMMAINS4_8MMA_AtomIJNS4_4SM904GMMA6SPARSE27GMMA_64x128x32_F32F16F16_SSILNS1D_5MajorE0ELS1G_0ELNS1D_7ScaleInE1ELS1H_1ELNS1D_9SparseSelE0EEEEEENSK_INS5_IJSB_SB_SB_EEENS5_IJNSA_ILi0EEES1M_S1M_EEEEENS5_IJNS4_10UnderscoreES1P_S1P_EEEEENS4_23SM90_TMA_LOAD_MULTICASTENS4_14ComposedLayoutINS4_7SwizzleILi3ELi4ELi3EEENS4_25smem_sparse_ptr_flag_bitsILi2ELi16EEENSK_INS5_IJNS5_IJSB_SQ_EEENS5_IJSC_SG_EEEEEENS5_IJNS5_IJS1M_SH_EEESN_EEEEEEEvNS4_8identityENS4_13SM90_TMA_LOADENS1T_IS1V_NS4_18smem_ptr_flag_bitsILi16EEENSK_INS5_IJSQ_SG_EEENS5_IJSG_SB_EEEEEEEvS25_EENS_8epilogue10collective6detail29Sm90TmaWarpSpecializedAdapterINS2F_15DefaultEpilogueIfNS5_IJSB_llEEES2J_NS2E_6thread17LinearCombinationIfLi1EffLNS2K_9ScaleType4KindE0ELNS_15FloatRoundStyleE2EfEENS1_15EpilogueDefaultEEEEEvvEEEEvNT_6ParamsE,"a",@progbits
	.sectionflags	@""
	.align	4
.nv.constant0._ZN7cutlass13device_kernelINS_4gemm6kernel13GemmUniversalIN4cute5tupleIJiiiiEEENS1_10collective13CollectiveMmaINS1_40MainloopSm90TmaGmmaWarpSpecializedSparseILi5ENS5_IJNS4_1CILi1EEENSA_ILi2EEESB_EEENS1_32KernelTmaWarpSpecializedPingpongEEENS5_IJNSA_ILi64EEENSA_ILi128EEESH_EEENS_6half_tENS5_IJNS4_6LayoutINS5_IJiNS5_IJSC_iEEEiEEENS5_IJlNS5_IJSB_SC_EEElEEEEENSK_INS5_IJNS5_IJNS5_IJNSA_ILi8EEESC_NSA_ILi4EEEEEEiEEENS5_IJNS5_IJNSA_ILi16EEESC_SR_EEEiEEEiEEENS5_IJNS5_IJNS5_IJSH_SU_NSA_ILi2048EEEEEENSA_ILi8192EEEEEENS5_IJNS5_IJSB_NSA_ILi1024EEENSA_ILi32EEEEEElEEElEEEEEEEESJ_NS5_IJlSB_lEEENS4_8TiledMMAINS4_8MMA_AtomIJNS4_4SM904GMMA6SPARSE27GMMA_64x128x32_F32F16F16_SSILNS1D_5MajorE0ELS1G_0ELNS1D_7ScaleInE1ELS1H_1ELNS1D_9SparseSelE0EEEEEENSK_INS5_IJSB_SB_SB_EEENS5_IJNSA_ILi0EEES1M_S1M_EEEEENS5_IJNS4_10UnderscoreES1P_S1P_EEEEENS4_23SM90_TMA_LOAD_MULTICASTENS4_14ComposedLayoutINS4_7SwizzleILi3ELi4ELi3EEENS4_25smem_sparse_ptr_flag_bitsILi2ELi16EEENSK_INS5_IJNS5_IJSB_SQ_EEENS5_IJSC_SG_EEEEEENS5_IJNS5_IJS1M_SH_EEESN_EEEEEEEvNS4_8identityENS4_13SM90_TMA_LOADENS1T_IS1V_NS4_18smem_ptr_flag_bitsILi16EEENSK_INS5_IJSQ_SG_EEENS5_IJSG_SB_EEEEEEEvS25_EENS_8epilogue10collective6detail29Sm90TmaWarpSpecializedAdapterINS2F_15DefaultEpilogueIfNS5_IJSB_llEEES2J_NS2E_6thread17LinearCombinationIfLi1EffLNS2K_9ScaleType4KindE0ELNS_15FloatRoundStyleE2EfEENS1_15EpilogueDefaultEEEEEvvEEEEvNT_6ParamsE:
	.zero		1920


//--------------------- SYMBOLS --------------------------

	.type		.nv.reservedSmem.offset0,@object
	.size		.nv.reservedSmem.offset0,0x4
